// auto-generated by cutlass_sweep.gemm — config: {"arch": "sm_90", "cluster_m": 2, "cluster_n": 1, "dtype": "bf16", "dtype_b": "bf16", "layout": "nt", "stages": 0, "tile_k": 64, "tile_m": 256, "tile_n": 96}
#include "cutlass/cutlass.h"
#include "cutlass/gemm/collective/collective_builder.hpp"
#include "cutlass/gemm/device/gemm_universal_adapter.h"
#include "cutlass/gemm/kernel/gemm_universal.hpp"
#include "cutlass/epilogue/collective/collective_builder.hpp"

using ElemA = cutlass::bfloat16_t;
using ElemB = cutlass::bfloat16_t;
using ElemCD = cutlass::bfloat16_t;
using Acc  = float;
using TileShape    = cute::Shape<cute::_256, cute::_96, cute::_64>;
using ClusterShape = cute::Shape<cute::_2, cute::_1, cute::_1>;

using CollectiveEpilogue = typename cutlass::epilogue::collective::CollectiveBuilder<
    cutlass::arch::Sm90, cutlass::arch::OpClassTensorOp,
    TileShape, ClusterShape,
    cutlass::epilogue::collective::EpilogueTileAuto,
    Acc, Acc,
    ElemCD, cutlass::layout::RowMajor, 128 / cutlass::sizeof_bits<ElemCD>::value,
    ElemCD, cutlass::layout::RowMajor, 128 / cutlass::sizeof_bits<ElemCD>::value,
    cutlass::epilogue::collective::EpilogueScheduleAuto
  >::CollectiveOp;

using CollectiveMainloop = typename cutlass::gemm::collective::CollectiveBuilder<
    cutlass::arch::Sm90, cutlass::arch::OpClassTensorOp,
    ElemA, cutlass::layout::RowMajor, 128 / cutlass::sizeof_bits<ElemA>::value,
    ElemB, cutlass::layout::ColumnMajor, 128 / cutlass::sizeof_bits<ElemB>::value,
    Acc,
    TileShape, ClusterShape,
    cutlass::gemm::collective::StageCountAutoCarveout<static_cast<int>(sizeof(typename CollectiveEpilogue::SharedStorage))>,
    cutlass::gemm::collective::KernelScheduleAuto
  >::CollectiveOp;

using GemmKernel = cutlass::gemm::kernel::GemmUniversal<
    cute::Shape<int,int,int,int>,
    CollectiveMainloop,
    CollectiveEpilogue
>;
using Gemm = cutlass::gemm::device::GemmUniversalAdapter<GemmKernel>;

// Force the device kernel symbol into the cubin without needing a host main.
auto* _anchor = &cutlass::device_kernel<GemmKernel>;


// ===== COMPILED SASS (sm_90a) =====

	.target	sm_90a

	.elftype	@"ET_EXEC"


//--------------------- .note.nv.tkinfo           --------------------------
	.section	.note.nv.tkinfo,"",@"SHT_NOTE"
	.sectionflags	@"SHF_NOTE_NV_TKINFO"
	.tkinfo
        /*0018*/ 	.word	0x00000002
        /*0030*/ 	.string	""
        /*0030*/ 	.string	"ptxas"
        /*0030*/ 	.string	"Cuda compilation tools, release 13.0, V13.0.88"
        /*0030*/ 	.string	"Build cuda_13.0.r13.0/compiler.36424714_0"
        /*0030*/ 	.string	"-arch sm_90a -m 64 "



//--------------------- .note.nv.cuinfo           --------------------------
	.section	.note.nv.cuinfo,"",@"SHT_NOTE"
	.sectionflags	@"SHF_NOTE_NV_CUINFO"
        /*0018*/ 	.short	0x0002
        /*001a*/ 	.short	0x005a
        /*001c*/ 	.short	0x0082
	.zero		2


//--------------------- .nv.info                  --------------------------
	.section	.nv.info,"",@"SHT_CUDA_INFO"
	.align	4


	//----- nvinfo : EIATTR_REGCOUNT
	.align		4
        /*0000*/ 	.byte	0x04, 0x2f
        /*0002*/ 	.short	(.L_15 - .L_14)
	.align		4
.L_14:
        /*0004*/ 	.word	index@(_ZN7cutlass13device_kernelINS_4gemm6kernel13GemmUniversalIN4cute5tupleIJiiiiEEENS1_10collective13CollectiveMmaINS1_34MainloopSm90TmaGmmaWarpSpecializedILi5ENS5_IJNS4_1CILi2EEENSA_ILi1EEESC_EEENS1_35KernelTmaWarpSpecializedCooperativeEEENS5_IJNSA_ILi256EEENSA_ILi96EEENSA_ILi64EEEEEENS_10bfloat16_tENS5_IJlSC_lEEESK_SL_NS4_8TiledMMAINS4_8MMA_AtomIJNS4_4SM904GMMA27MMA_64x96x16_F32BF16BF16_SSILNSP_5MajorE0ELSR_0ELNSP_7ScaleInE1ELSS_1EEEEEENS4_6LayoutISD_NS5_IJSC_NSA_ILi0EEESW_EEEEENS5_IJNS4_10UnderscoreESZ_SZ_EEEEENS4_13SM90_TMA_LOADENS4_14ComposedLayoutINS4_7SwizzleILi3ELi4ELi3EEENS4_18smem_ptr_flag_bitsILi16EEENSV_INS5_IJNSA_ILi8EEESI_EEENS5_IJSI_SC_EEEEEEEvNS4_8identityENS4_23SM90_TMA_LOAD_MULTICASTES1C_vS1D_EENS_8epilogue10collective6detail29Sm90TmaWarpSpecializedAdapterINS1H_15DefaultEpilogueISK_SL_SL_NS1G_6thread17LinearCombinationISK_Li1EffLNS1L_9ScaleType4KindE0ELNS_15FloatRoundStyleE2ESK_EENS1_15EpilogueDefaultEEEEEvvEEEEvNT_6ParamsE)
        /*0008*/ 	.word	0x000000a8


	//----- nvinfo : EIATTR_FRAME_SIZE
	.align		4
.L_15:
        /*000c*/ 	.byte	0x04, 0x11
        /*000e*/ 	.short	(.L_17 - .L_16)
	.align		4
.L_16:
        /*0010*/ 	.word	index@(_ZN7cutlass13device_kernelINS_4gemm6kernel13GemmUniversalIN4cute5tupleIJiiiiEEENS1_10collective13CollectiveMmaINS1_34MainloopSm90TmaGmmaWarpSpecializedILi5ENS5_IJNS4_1CILi2EEENSA_ILi1EEESC_EEENS1_35KernelTmaWarpSpecializedCooperativeEEENS5_IJNSA_ILi256EEENSA_ILi96EEENSA_ILi64EEEEEENS_10bfloat16_tENS5_IJlSC_lEEESK_SL_NS4_8TiledMMAINS4_8MMA_AtomIJNS4_4SM904GMMA27MMA_64x96x16_F32BF16BF16_SSILNSP_5MajorE0ELSR_0ELNSP_7ScaleInE1ELSS_1EEEEEENS4_6LayoutISD_NS5_IJSC_NSA_ILi0EEESW_EEEEENS5_IJNS4_10UnderscoreESZ_SZ_EEEEENS4_13SM90_TMA_LOADENS4_14ComposedLayoutINS4_7SwizzleILi3ELi4ELi3EEENS4_18smem_ptr_flag_bitsILi16EEENSV_INS5_IJNSA_ILi8EEESI_EEENS5_IJSI_SC_EEEEEEEvNS4_8identityENS4_23SM90_TMA_LOAD_MULTICASTES1C_vS1D_EENS_8epilogue10collective6detail29Sm90TmaWarpSpecializedAdapterINS1H_15DefaultEpilogueISK_SL_SL_NS1G_6thread17LinearCombinationISK_Li1EffLNS1L_9ScaleType4KindE0ELNS_15FloatRoundStyleE2ESK_EENS1_15EpilogueDefaultEEEEEvvEEEEvNT_6ParamsE)
        /*0014*/ 	.word	0x00000000


	//----- nvinfo : EIATTR_MIN_STACK_SIZE
	.align		4
.L_17:
        /*0018*/ 	.byte	0x04, 0x12
        /*001a*/ 	.short	(.L_19 - .L_18)
	.align		4
.L_18:
        /*001c*/ 	.word	index@(_ZN7cutlass13device_kernelINS_4gemm6kernel13GemmUniversalIN4cute5tupleIJiiiiEEENS1_10collective13CollectiveMmaINS1_34MainloopSm90TmaGmmaWarpSpecializedILi5ENS5_IJNS4_1CILi2EEENSA_ILi1EEESC_EEENS1_35KernelTmaWarpSpecializedCooperativeEEENS5_IJNSA_ILi256EEENSA_ILi96EEENSA_ILi64EEEEEENS_10bfloat16_tENS5_IJlSC_lEEESK_SL_NS4_8TiledMMAINS4_8MMA_AtomIJNS4_4SM904GMMA27MMA_64x96x16_F32BF16BF16_SSILNSP_5MajorE0ELSR_0ELNSP_7ScaleInE1ELSS_1EEEEEENS4_6LayoutISD_NS5_IJSC_NSA_ILi0EEESW_EEEEENS5_IJNS4_10UnderscoreESZ_SZ_EEEEENS4_13SM90_TMA_LOADENS4_14ComposedLayoutINS4_7SwizzleILi3ELi4ELi3EEENS4_18smem_ptr_flag_bitsILi16EEENSV_INS5_IJNSA_ILi8EEESI_EEENS5_IJSI_SC_EEEEEEEvNS4_8identityENS4_23SM90_TMA_LOAD_MULTICASTES1C_vS1D_EENS_8epilogue10collective6detail29Sm90TmaWarpSpecializedAdapterINS1H_15DefaultEpilogueISK_SL_SL_NS1G_6thread17LinearCombinationISK_Li1EffLNS1L_9ScaleType4KindE0ELNS_15FloatRoundStyleE2ESK_EENS1_15EpilogueDefaultEEEEEvvEEEEvNT_6ParamsE)
        /*0020*/ 	.word	0x00000000
.L_19:


//--------------------- .nv.compat                --------------------------
	.section	.nv.compat,"",@"SHT_CUDA_COMPAT_INFO"
	.align	4
        /*0000*/ 	.byte	0x02, 0x09, 0x01, 0x00, 0x02, 0x02, 0x04, 0x00, 0x02, 0x05, 0x05, 0x00, 0x03, 0x07, 0x01, 0x01
        /*0010*/ 	.byte	0x02, 0x03, 0x01, 0x00, 0x02, 0x06, 0x01, 0x00, 0x04, 0x0b, 0x08, 0x00, 0x00, 0x00, 0x00, 0x00
        /*0020*/ 	.byte	0x00, 0x00, 0x00, 0x00


//--------------------- .nv.info._ZN7cutlass13device_kernelINS_4gemm6kernel13GemmUniversalIN4cute5tupleIJiiiiEEENS1_10collective13CollectiveMmaINS1_34MainloopSm90TmaGmmaWarpSpecializedILi5ENS5_IJNS4_1CILi2EEENSA_ILi1EEESC_EEENS1_35KernelTmaWarpSpecializedCooperativeEEENS5_IJNSA_ILi256EEENSA_ILi96EEENSA_ILi64EEEEEENS_10bfloat16_tENS5_IJlSC_lEEESK_SL_NS4_8TiledMMAINS4_8MMA_AtomIJNS4_4SM904GMMA27MMA_64x96x16_F32BF16BF16_SSILNSP_5MajorE0ELSR_0ELNSP_7ScaleInE1ELSS_1EEEEEENS4_6LayoutISD_NS5_IJSC_NSA_ILi0EEESW_EEEEENS5_IJNS4_10UnderscoreESZ_SZ_EEEEENS4_13SM90_TMA_LOADENS4_14ComposedLayoutINS4_7SwizzleILi3ELi4ELi3EEENS4_18smem_ptr_flag_bitsILi16EEENSV_INS5_IJNSA_ILi8EEESI_EEENS5_IJSI_SC_EEEEEEEvNS4_8identityENS4_23SM90_TMA_LOAD_MULTICASTES1C_vS1D_EENS_8epilogue10collective6detail29Sm90TmaWarpSpecializedAdapterINS1H_15DefaultEpilogueISK_SL_SL_NS1G_6thread17LinearCombinationISK_Li1EffLNS1L_9ScaleType4KindE0ELNS_15FloatRoundStyleE2ESK_EENS1_15EpilogueDefaultEEEEEvvEEEEvNT_6ParamsE --------------------------
	.section	.nv.info._ZN7cutlass13device_kernelINS_4gemm6kernel13GemmUniversalIN4cute5tupleIJiiiiEEENS1_10collective13CollectiveMmaINS1_34MainloopSm90TmaGmmaWarpSpecializedILi5ENS5_IJNS4_1CILi2EEENSA_ILi1EEESC_EEENS1_35KernelTmaWarpSpecializedCooperativeEEENS5_IJNSA_ILi256EEENSA_ILi96EEENSA_ILi64EEEEEENS_10bfloat16_tENS5_IJlSC_lEEESK_SL_NS4_8TiledMMAINS4_8MMA_AtomIJNS4_4SM904GMMA27MMA_64x96x16_F32BF16BF16_SSILNSP_5MajorE0ELSR_0ELNSP_7ScaleInE1ELSS_1EEEEEENS4_6LayoutISD_NS5_IJSC_NSA_ILi0EEESW_EEEEENS5_IJNS4_10UnderscoreESZ_SZ_EEEEENS4_13SM90_TMA_LOADENS4_14ComposedLayoutINS4_7SwizzleILi3ELi4ELi3EEENS4_18smem_ptr_flag_bitsILi16EEENSV_INS5_IJNSA_ILi8EEESI_EEENS5_IJSI_SC_EEEEEEEvNS4_8identityENS4_23SM90_TMA_LOAD_MULTICASTES1C_vS1D_EENS_8epilogue10collective6detail29Sm90TmaWarpSpecializedAdapterINS1H_15DefaultEpilogueISK_SL_SL_NS1G_6thread17LinearCombinationISK_Li1EffLNS1L_9ScaleType4KindE0ELNS_15FloatRoundStyleE2ESK_EENS1_15EpilogueDefaultEEEEEvvEEEEvNT_6ParamsE,"",@"SHT_CUDA_INFO"
	.sectionflags	@""
	.align	4


	//----- nvinfo : EIATTR_CUDA_API_VERSION
	.align		4
        /*0000*/ 	.byte	0x04, 0x37
        /*0002*/ 	.short	(.L_21 - .L_20)
.L_20:
        /*0004*/ 	.word	0x00000082


	//----- nvinfo : EIATTR_KPARAM_INFO
	.align		4
.L_21:
        /*0008*/ 	.byte	0x04, 0x17
        /*000a*/ 	.short	(.L_23 - .L_22)
.L_22:
        /*000c*/ 	.word	0x00000000
        /*0010*/ 	.short	0x0000
        /*0012*/ 	.short	0x0070
        /*0014*/ 	.byte	0x00, 0xf0, 0x01, 0x10


	//----- nvinfo : EIATTR_SPARSE_MMA_MASK
	.align		4
.L_23:
        /*0018*/ 	.byte	0x03, 0x50
        /*001a*/ 	.short	0x0000


	//----- nvinfo : EIATTR_MAXREG_COUNT
	.align		4
        /*001c*/ 	.byte	0x03, 0x1b
        /*001e*/ 	.short	0x00a8


	//----- nvinfo : EIATTR_NUM_BARRIERS
	.align		4
        /*0020*/ 	.byte	0x02, 0x4c
        /*0022*/ 	.byte	0x01
	.zero		1


	//----- nvinfo : EIATTR_EXTERNS
	.align		4
        /*0024*/ 	.byte	0x04, 0x0f
        /*0026*/ 	.short	(.L_25 - .L_24)


	//   ....[0]....
	.align		4
.L_24:
        /*0028*/ 	.word	index@(__assertfail)


	//----- nvinfo : EIATTR_MERCURY_ISA_VERSION
	.align		4
.L_25:
        /*002c*/ 	.byte	0x03, 0x5f
        /*002e*/ 	.short	0x0101


	//----- nvinfo : EIATTR_INT_WARP_WIDE_INSTR_OFFSETS
	.align		4
        /*0030*/ 	.byte	0x04, 0x31
        /*0032*/ 	.short	(.L_27 - .L_26)


	//   ....[0]....
.L_26:
        /*0034*/ 	.word	0x000004a0


	//   ....[1]....
        /*0038*/ 	.word	0x000004d0


	//   ....[2]....
        /*003c*/ 	.word	0x000006a0


	//   ....[3]....
        /*0040*/ 	.word	0x000021b0


	//----- nvinfo : EIATTR_COOP_GROUP_MASK_REGIDS
	.align		4
.L_27:
        /*0044*/ 	.byte	0x04, 0x29
        /*0046*/ 	.short	(.L_29 - .L_28)


	//   ....[0]....
.L_28:
        /*0048*/ 	.word	0xffffffff


	//   ....[1]....
        /*004c*/ 	.word	0xffffffff


	//   ....[2]....
        /*0050*/ 	.word	0xffffffff


	//   ....[3]....
        /*0054*/ 	.word	0xffffffff


	//   ....[4]....
        /*0058*/ 	.word	0xffffffff


	//   ....[5]....
        /*005c*/ 	.word	0xffffffff


	//----- nvinfo : EIATTR_COOP_GROUP_INSTR_OFFSETS
	.align		4
.L_29:
        /*0060*/ 	.byte	0x04, 0x28
        /*0062*/ 	.short	(.L_31 - .L_30)


	//   ....[0]....
.L_30:
        /*0064*/ 	.word	0x00000060


	//   ....[1]....
        /*0068*/ 	.word	0x00000070


	//   ....[2]....
        /*006c*/ 	.word	0x00000130


	//   ....[3]....
        /*0070*/ 	.word	0x000002f0


	//   ....[4]....
        /*0074*/ 	.word	0x00000820


	//   ....[5]....
        /*0078*/ 	.word	0x000014b0


	//----- nvinfo : EIATTR_REG_RECONFIG
	.align		4
.L_31:
        /*007c*/ 	.byte	0x01, 0x54
	.zero		2


	//----- nvinfo : EIATTR_SYSCALL_OFFSETS
	.align		4
        /*0080*/ 	.byte	0x04, 0x46
        /*0082*/ 	.short	(.L_33 - .L_32)


	//   ....[0]....
.L_32:
        /*0084*/ 	.word	0x000016a0


	//----- nvinfo : EIATTR_MBARRIER_INSTR_OFFSETS
	.align		4
.L_33:
        /*0088*/ 	.byte	0x04, 0x39
        /*008a*/ 	.short	(.L_35 - .L_34)


	//   ....[0]....
.L_34:
        /*008c*/ 	.word	0x00000230
        /*0090*/ 	.word	0x000000ff
        /*0094*/ 	.word	0x00000000
        /*0098*/ 	.short	0x0100
        /*009a*/ 	.byte	0x08
	.zero		1


	//   ....[1]....
        /*009c*/ 	.word	0x00000240
        /*00a0*/ 	.word	0x000000ff
        /*00a4*/ 	.word	0x00000028
        /*00a8*/ 	.short	0x0100
        /*00aa*/ 	.byte	0x08
	.zero		1


	//   ....[2]....
        /*00ac*/ 	.word	0x00000250
        /*00b0*/ 	.word	0x000000ff
        /*00b4*/ 	.word	0x00000008
        /*00b8*/ 	.short	0x0100
        /*00ba*/ 	.byte	0x08
	.zero		1


	//   ....[3]....
        /*00bc*/ 	.word	0x00000260
        /*00c0*/ 	.word	0x000000ff
        /*00c4*/ 	.word	0x00000030
        /*00c8*/ 	.short	0x0100
        /*00ca*/ 	.byte	0x08
	.zero		1


	//   ....[4]....
        /*00cc*/ 	.word	0x00000270
        /*00d0*/ 	.word	0x000000ff
        /*00d4*/ 	.word	0x00000010
        /*00d8*/ 	.short	0x0100
        /*00da*/ 	.byte	0x08
	.zero		1


	//   ....[5]....
        /*00dc*/ 	.word	0x00000280
        /*00e0*/ 	.word	0x000000ff
        /*00e4*/ 	.word	0x00000038
        /*00e8*/ 	.short	0x0100
        /*00ea*/ 	.byte	0x08
	.zero		1


	//   ....[6]....
        /*00ec*/ 	.word	0x00000290
        /*00f0*/ 	.word	0x000000ff
        /*00f4*/ 	.word	0x00000018
        /*00f8*/ 	.short	0x0100
        /*00fa*/ 	.byte	0x08
	.zero		1


	//   ....[7]....
        /*00fc*/ 	.word	0x000002a0
        /*0100*/ 	.word	0x000000ff
        /*0104*/ 	.word	0x00000040
        /*0108*/ 	.short	0x0100
        /*010a*/ 	.byte	0x08
	.zero		1


	//   ....[8]....
        /*010c*/ 	.word	0x000002b0
        /*0110*/ 	.word	0x000000ff
        /*0114*/ 	.word	0x00000020
        /*0118*/ 	.short	0x0100
        /*011a*/ 	.byte	0x08
	.zero		1


	//   ....[9]....
        /*011c*/ 	.word	0x000002c0
        /*0120*/ 	.word	0x000000ff
        /*0124*/ 	.word	0x00000048
        /*0128*/ 	.short	0x0100
        /*012a*/ 	.byte	0x08
	.zero		1


	//   ....[10]....
        /*012c*/ 	.word	0x00000730
        /*0130*/ 	.word	0x000000ff
        /*0134*/ 	.word	0x00000060
        /*0138*/ 	.short	0x0100
        /*013a*/ 	.byte	0x06
	.zero		1


	//   ....[11]....
        /*013c*/ 	.word	0x000007c0
        /*0140*/ 	.word	0x000000ff
        /*0144*/ 	.word	0x00000068
        /*0148*/ 	.short	0x0100
        /*014a*/ 	.byte	0x06
	.zero		1


	//   ....[12]....
        /*014c*/ 	.word	0x00001760
        /*0150*/ 	.word	0x00000003
        /*0154*/ 	.word	0x00000000
        /*0158*/ 	.short	0x010a
        /*015a*/ 	.byte	0x3f
	.zero		1


	//   ....[13]....
        /*015c*/ 	.word	0x000017c0
        /*0160*/ 	.word	0x00000003
        /*0164*/ 	.word	0x00000000
        /*0168*/ 	.short	0x010a
        /*016a*/ 	.byte	0x3f
	.zero		1


	//   ....[14]....
        /*016c*/ 	.word	0x00001c80
        /*0170*/ 	.word	0x00000005
        /*0174*/ 	.word	0x00000000
        /*0178*/ 	.short	0x010a
        /*017a*/ 	.byte	0x3f
	.zero		1


	//   ....[15]....
        /*017c*/ 	.word	0x00001cc0
        /*0180*/ 	.word	0x00000005
        /*0184*/ 	.word	0x00000000
        /*0188*/ 	.short	0x010a
        /*018a*/ 	.byte	0x3f
	.zero		1


	//   ....[16]....
        /*018c*/ 	.word	0x00002060
        /*0190*/ 	.word	0x00000005
        /*0194*/ 	.word	0x00000000
        /*0198*/ 	.short	0x0101
        /*019a*/ 	.byte	0x3f
	.zero		1


	//   ....[17]....
        /*019c*/ 	.word	0x00002250
        /*01a0*/ 	.word	0x00000003
        /*01a4*/ 	.word	0x00000000
        /*01a8*/ 	.short	0x0101
        /*01aa*/ 	.byte	0x3f
	.zero		1


	//   ....[18]....
        /*01ac*/ 	.word	0x00009740
        /*01b0*/ 	.word	0x00000015
        /*01b4*/ 	.word	0x00000028
        /*01b8*/ 	.short	0x010a
        /*01ba*/ 	.byte	0x3f
	.zero		1


	//   ....[19]....
        /*01bc*/ 	.word	0x00009ad0
        /*01c0*/ 	.word	0x00000006
        /*01c4*/ 	.word	0x00000068
        /*01c8*/ 	.short	0x0101
        /*01ca*/ 	.byte	0x3f
	.zero		1


	//   ....[20]....
        /*01cc*/ 	.word	0x0000a210
        /*01d0*/ 	.word	0x00000007
        /*01d4*/ 	.word	0x00000000
        /*01d8*/ 	.short	0x010a
        /*01da*/ 	.byte	0x3f
	.zero		1


	//   ....[21]....
        /*01dc*/ 	.word	0x0000a290
        /*01e0*/ 	.word	0x00000006
        /*01e4*/ 	.word	0x00000000
        /*01e8*/ 	.short	0x010a
        /*01ea*/ 	.byte	0x3f
	.zero		1


	//   ....[22]....
        /*01ec*/ 	.word	0x0000a320
        /*01f0*/ 	.word	0x00000007
        /*01f4*/ 	.word	0x00000000
        /*01f8*/ 	.short	0x010a
        /*01fa*/ 	.byte	0x3f
	.zero		1


	//   ....[23]....
        /*01fc*/ 	.word	0x0000a3b0
        /*0200*/ 	.word	0x00000006
        /*0204*/ 	.word	0x00000000
        /*0208*/ 	.short	0x010a
        /*020a*/ 	.byte	0x3f
	.zero		1


	//   ....[24]....
        /*020c*/ 	.word	0x0000a440
        /*0210*/ 	.word	0x00000005
        /*0214*/ 	.word	0x00000000
        /*0218*/ 	.short	0x010a
        /*021a*/ 	.byte	0x3f
	.zero		1


	//   ....[25]....
        /*021c*/ 	.word	0x0000a4a0
        /*0220*/ 	.word	0x00000003
        /*0224*/ 	.word	0x00000000
        /*0228*/ 	.short	0x010a
        /*022a*/ 	.byte	0x3f
	.zero		1


	//   ....[26]....
        /*022c*/ 	.word	0x0000a4f0
        /*0230*/ 	.word	0x00000005
        /*0234*/ 	.word	0x00000000
        /*0238*/ 	.short	0x010a
        /*023a*/ 	.byte	0x3f
	.zero		1


	//   ....[27]....
        /*023c*/ 	.word	0x0000a5c0
        /*0240*/ 	.word	0x00000015
        /*0244*/ 	.word	0x00000028
        /*0248*/ 	.short	0x010a
        /*024a*/ 	.byte	0x3f
	.zero		1


	//   ....[28]....
        /*024c*/ 	.word	0x0000a690
        /*0250*/ 	.word	0x00000007
        /*0254*/ 	.word	0x00000000
        /*0258*/ 	.short	0x010a
        /*025a*/ 	.byte	0x3f
	.zero		1


	//   ....[29]....
        /*025c*/ 	.word	0x0000a6e0
        /*0260*/ 	.word	0x00000006
        /*0264*/ 	.word	0x00000000
        /*0268*/ 	.short	0x010a
        /*026a*/ 	.byte	0x3f
	.zero		1


	//   ....[30]....
        /*026c*/ 	.word	0x0000a730
        /*0270*/ 	.word	0x00000007
        /*0274*/ 	.word	0x00000000
        /*0278*/ 	.short	0x010a
        /*027a*/ 	.byte	0x3f
	.zero		1


	//   ....[31]....
        /*027c*/ 	.word	0x0000a780
        /*0280*/ 	.word	0x00000006
        /*0284*/ 	.word	0x00000000
        /*0288*/ 	.short	0x010a
        /*028a*/ 	.byte	0x3f
	.zero		1


	//----- nvinfo : EIATTR_NUM_MBARRIERS
	.align		4
.L_35:
        /*028c*/ 	.byte	0x03, 0x38
        /*028e*/ 	.short	0x000c


	//----- nvinfo : EIATTR_EXIT_INSTR_OFFSETS
	.align		4
        /*0290*/ 	.byte	0x04, 0x1c
        /*0292*/ 	.short	(.L_37 - .L_36)


	//   ....[0]....
.L_36:
        /*0294*/ 	.word	0x000009f0


	//   ....[1]....
        /*0298*/ 	.word	0x00001210


	//   ....[2]....
        /*029c*/ 	.word	0x00008ee0


	//   ....[3]....
        /*02a0*/ 	.word	0x00009440


	//   ....[4]....
        /*02a4*/ 	.word	0x0000a490


	//----- nvinfo : EIATTR_MAX_THREADS
	.align		4
.L_37:
        /*02a8*/ 	.byte	0x04, 0x05
        /*02aa*/ 	.short	(.L_39 - .L_38)
.L_38:
        /*02ac*/ 	.word	0x00000180
        /*02b0*/ 	.word	0x00000001
        /*02b4*/ 	.word	0x00000001


	//----- nvinfo : EIATTR_CRS_STACK_SIZE
	.align		4
.L_39:
        /*02b8*/ 	.byte	0x04, 0x1e
        /*02ba*/ 	.short	(.L_41 - .L_40)
.L_40:
        /*02bc*/ 	.word	0x00000000


	//----- nvinfo : EIATTR_CBANK_PARAM_SIZE
	.align		4
.L_41:
        /*02c0*/ 	.byte	0x03, 0x19
        /*02c2*/ 	.short	0x0470


	//----- nvinfo : EIATTR_PARAM_CBANK
	.align		4
        /*02c4*/ 	.byte	0x04, 0x0a
        /*02c6*/ 	.short	(.L_43 - .L_42)
	.align		4
.L_42:
        /*02c8*/ 	.word	index@(.nv.constant0._ZN7cutlass13device_kernelINS_4gemm6kernel13GemmUniversalIN4cute5tupleIJiiiiEEENS1_10collective13CollectiveMmaINS1_34MainloopSm90TmaGmmaWarpSpecializedILi5ENS5_IJNS4_1CILi2EEENSA_ILi1EEESC_EEENS1_35KernelTmaWarpSpecializedCooperativeEEENS5_IJNSA_ILi256EEENSA_ILi96EEENSA_ILi64EEEEEENS_10bfloat16_tENS5_IJlSC_lEEESK_SL_NS4_8TiledMMAINS4_8MMA_AtomIJNS4_4SM904GMMA27MMA_64x96x16_F32BF16BF16_SSILNSP_5MajorE0ELSR_0ELNSP_7ScaleInE1ELSS_1EEEEEENS4_6LayoutISD_NS5_IJSC_NSA_ILi0EEESW_EEEEENS5_IJNS4_10UnderscoreESZ_SZ_EEEEENS4_13SM90_TMA_LOADENS4_14ComposedLayoutINS4_7SwizzleILi3ELi4ELi3EEENS4_18smem_ptr_flag_bitsILi16EEENSV_INS5_IJNSA_ILi8EEESI_EEENS5_IJSI_SC_EEEEEEEvNS4_8identityENS4_23SM90_TMA_LOAD_MULTICASTES1C_vS1D_EENS_8epilogue10collective6detail29Sm90TmaWarpSpecializedAdapterINS1H_15DefaultEpilogueISK_SL_SL_NS1G_6thread17LinearCombinationISK_Li1EffLNS1L_9ScaleType4KindE0ELNS_15FloatRoundStyleE2ESK_EENS1_15EpilogueDefaultEEEEEvvEEEEvNT_6ParamsE)
        /*02cc*/ 	.short	0x0210
        /*02ce*/ 	.short	0x0470


	//----- nvinfo : EIATTR_SW_WAR
	.align		4
.L_43:
        /*02d0*/ 	.byte	0x04, 0x36
        /*02d2*/ 	.short	(.L_45 - .L_44)
.L_44:
        /*02d4*/ 	.word	0x00000008
.L_45:


//--------------------- .nv.callgraph             --------------------------
	.section	.nv.callgraph,"",@"SHT_CUDA_CALLGRAPH"
	.align	4
	.sectionentsize	8
	.align		4
        /*0000*/ 	.word	0x00000000
	.align		4
        /*0004*/ 	.word	0xffffffff
	.align		4
        /*0008*/ 	.word	index@(_ZN7cutlass13device_kernelINS_4gemm6kernel13GemmUniversalIN4cute5tupleIJiiiiEEENS1_10collective13CollectiveMmaINS1_34MainloopSm90TmaGmmaWarpSpecializedILi5ENS5_IJNS4_1CILi2EEENSA_ILi1EEESC_EEENS1_35KernelTmaWarpSpecializedCooperativeEEENS5_IJNSA_ILi256EEENSA_ILi96EEENSA_ILi64EEEEEENS_10bfloat16_tENS5_IJlSC_lEEESK_SL_NS4_8TiledMMAINS4_8MMA_AtomIJNS4_4SM904GMMA27MMA_64x96x16_F32BF16BF16_SSILNSP_5MajorE0ELSR_0ELNSP_7ScaleInE1ELSS_1EEEEEENS4_6LayoutISD_NS5_IJSC_NSA_ILi0EEESW_EEEEENS5_IJNS4_10UnderscoreESZ_SZ_EEEEENS4_13SM90_TMA_LOADENS4_14ComposedLayoutINS4_7SwizzleILi3ELi4ELi3EEENS4_18smem_ptr_flag_bitsILi16EEENSV_INS5_IJNSA_ILi8EEESI_EEENS5_IJSI_SC_EEEEEEEvNS4_8identityENS4_23SM90_TMA_LOAD_MULTICASTES1C_vS1D_EENS_8epilogue10collective6detail29Sm90TmaWarpSpecializedAdapterINS1H_15DefaultEpilogueISK_SL_SL_NS1G_6thread17LinearCombinationISK_Li1EffLNS1L_9ScaleType4KindE0ELNS_15FloatRoundStyleE2ESK_EENS1_15EpilogueDefaultEEEEEvvEEEEvNT_6ParamsE)
	.align		4
        /*000c*/ 	.word	index@(__assertfail)
	.align		4
        /*0010*/ 	.word	0x00000000
	.align		4
        /*0014*/ 	.word	0xfffffffe
	.align		4
        /*0018*/ 	.word	0x00000000
	.align		4
        /*001c*/ 	.word	0xfffffffd
	.align		4
        /*0020*/ 	.word	0x00000000
	.align		4
        /*0024*/ 	.word	0xfffffffc


//--------------------- .nv.constant4             --------------------------
	.section	.nv.constant4,"a",@progbits
	.align	8
	.align		8
.nv.constant4:
        /*0000*/ 	.dword	__assertfail
	.align		8
        /*0008*/ 	.dword	__unnamed_1
	.align		8
        /*0010*/ 	.dword	_ZN39_INTERNAL_e19df818_4_k_cu_0ba6fed8_98514cuda3std3__45__cpo5beginE
	.align		8
        /*0018*/ 	.dword	_ZN39_INTERNAL_e19df818_4_k_cu_0ba6fed8_98514cuda3std3__45__cpo3endE
	.align		8
        /*0020*/ 	.dword	_ZN39_INTERNAL_e19df818_4_k_cu_0ba6fed8_98514cuda3std3__45__cpo6cbeginE
	.align		8
        /*0028*/ 	.dword	_ZN39_INTERNAL_e19df818_4_k_cu_0ba6fed8_98514cuda3std3__45__cpo4cendE
	.align		8
        /*0030*/ 	.dword	_ZN39_INTERNAL_e19df818_4_k_cu_0ba6fed8_98514cuda3std3__441_GLOBAL__N__e19df818_4_k_cu_0ba6fed8_98516ignoreE
	.align		8
        /*0038*/ 	.dword	_ZN39_INTERNAL_e19df818_4_k_cu_0ba6fed8_98514cuda3std3__419piecewise_constructE
	.align		8
        /*0040*/ 	.dword	_ZN39_INTERNAL_e19df818_4_k_cu_0ba6fed8_98514cuda3std3__48in_placeE
	.align		8
        /*0048*/ 	.dword	_ZN39_INTERNAL_e19df818_4_k_cu_0ba6fed8_98514cuda3std6ranges3__45__cpo4swapE
	.align		8
        /*0050*/ 	.dword	_ZN39_INTERNAL_e19df818_4_k_cu_0ba6fed8_98514cuda3std6ranges3__45__cpo9iter_moveE
	.align		8
        /*0058*/ 	.dword	_ZN39_INTERNAL_e19df818_4_k_cu_0ba6fed8_98514cute7productE
	.align		8
        /*0060*/ 	.dword	_ZN39_INTERNAL_e19df818_4_k_cu_0ba6fed8_98514cute1_E
	.align		8
        /*0068*/ 	.dword	$str$22
	.align		8
        /*0070*/ 	.dword	$str$23


//--------------------- .text._ZN7cutlass13device_kernelINS_4gemm6kernel13GemmUniversalIN4cute5tupleIJiiiiEEENS1_10collective13CollectiveMmaINS1_34MainloopSm90TmaGmmaWarpSpecializedILi5ENS5_IJNS4_1CILi2EEENSA_ILi1EEESC_EEENS1_35KernelTmaWarpSpecializedCooperativeEEENS5_IJNSA_ILi256EEENSA_ILi96EEENSA_ILi64EEEEEENS_10bfloat16_tENS5_IJlSC_lEEESK_SL_NS4_8TiledMMAINS4_8MMA_AtomIJNS4_4SM904GMMA27MMA_64x96x16_F32BF16BF16_SSILNSP_5MajorE0ELSR_0ELNSP_7ScaleInE1ELSS_1EEEEEENS4_6LayoutISD_NS5_IJSC_NSA_ILi0EEESW_EEEEENS5_IJNS4_10UnderscoreESZ_SZ_EEEEENS4_13SM90_TMA_LOADENS4_14ComposedLayoutINS4_7SwizzleILi3ELi4ELi3EEENS4_18smem_ptr_flag_bitsILi16EEENSV_INS5_IJNSA_ILi8EEESI_EEENS5_IJSI_SC_EEEEEEEvNS4_8identityENS4_23SM90_TMA_LOAD_MULTICASTES1C_vS1D_EENS_8epilogue10collective6detail29Sm90TmaWarpSpecializedAdapterINS1H_15DefaultEpilogueISK_SL_SL_NS1G_6thread17LinearCombinationISK_Li1EffLNS1L_9ScaleType4KindE0ELNS_15FloatRoundStyleE2ESK_EENS1_15EpilogueDefaultEEEEEvvEEEEvNT_6ParamsE --------------------------
	.section	.text._ZN7cutlass13device_kernelINS_4gemm6kernel13GemmUniversalIN4cute5tupleIJiiiiEEENS1_10collective13CollectiveMmaINS1_34MainloopSm90TmaGmmaWarpSpecializedILi5ENS5_IJNS4_1CILi2EEENSA_ILi1EEESC_EEENS1_35KernelTmaWarpSpecializedCooperativeEEENS5_IJNSA_ILi256EEENSA_ILi96EEENSA_ILi64EEEEEENS_10bfloat16_tENS5_IJlSC_lEEESK_SL_NS4_8TiledMMAINS4_8MMA_AtomIJNS4_4SM904GMMA27MMA_64x96x16_F32BF16BF16_SSILNSP_5MajorE0ELSR_0ELNSP_7ScaleInE1ELSS_1EEEEEENS4_6LayoutISD_NS5_IJSC_NSA_ILi0EEESW_EEEEENS5_IJNS4_10UnderscoreESZ_SZ_EEEEENS4_13SM90_TMA_LOADENS4_14ComposedLayoutINS4_7SwizzleILi3ELi4ELi3EEENS4_18smem_ptr_flag_bitsILi16EEENSV_INS5_IJNSA_ILi8EEESI_EEENS5_IJSI_SC_EEEEEEEvNS4_8identityENS4_23SM90_TMA_LOAD_MULTICASTES1C_vS1D_EENS_8epilogue10collective6detail29Sm90TmaWarpSpecializedAdapterINS1H_15DefaultEpilogueISK_SL_SL_NS1G_6thread17LinearCombinationISK_Li1EffLNS1L_9ScaleType4KindE0ELNS_15FloatRoundStyleE2ESK_EENS1_15EpilogueDefaultEEEEEvvEEEEvNT_6ParamsE,"ax",@progbits
	.align	128
.text._ZN7cutlass13device_kernelINS_4gemm6kernel13GemmUniversalIN4cute5tupleIJiiiiEEENS1_10collective13CollectiveMmaINS1_34MainloopSm90TmaGmmaWarpSpecializedILi5ENS5_IJNS4_1CILi2EEENSA_ILi1EEESC_EEENS1_35KernelTmaWarpSpecializedCooperativeEEENS5_IJNSA_ILi256EEENSA_ILi96EEENSA_ILi64EEEEEENS_10bfloat16_tENS5_IJlSC_lEEESK_SL_NS4_8TiledMMAINS4_8MMA_AtomIJNS4_4SM904GMMA27MMA_64x96x16_F32BF16BF16_SSILNSP_5MajorE0ELSR_0ELNSP_7ScaleInE1ELSS_1EEEEEENS4_6LayoutISD_NS5_IJSC_NSA_ILi0EEESW_EEEEENS5_IJNS4_10UnderscoreESZ_SZ_EEEEENS4_13SM90_TMA_LOADENS4_14ComposedLayoutINS4_7SwizzleILi3ELi4ELi3EEENS4_18smem_ptr_flag_bitsILi16EEENSV_INS5_IJNSA_ILi8EEESI_EEENS5_IJSI_SC_EEEEEEEvNS4_8identityENS4_23SM90_TMA_LOAD_MULTICASTES1C_vS1D_EENS_8epilogue10collective6detail29Sm90TmaWarpSpecializedAdapterINS1H_15DefaultEpilogueISK_SL_SL_NS1G_6thread17LinearCombinationISK_Li1EffLNS1L_9ScaleType4KindE0ELNS_15FloatRoundStyleE2ESK_EENS1_15EpilogueDefaultEEEEEvvEEEEvNT_6ParamsE:
        .type           _ZN7cutlass13device_kernelINS_4gemm6kernel13GemmUniversalIN4cute5tupleIJiiiiEEENS1_10collective13CollectiveMmaINS1_34MainloopSm90TmaGmmaWarpSpecializedILi5ENS5_IJNS4_1CILi2EEENSA_ILi1EEESC_EEENS1_35KernelTmaWarpSpecializedCooperativeEEENS5_IJNSA_ILi256EEENSA_ILi96EEENSA_ILi64EEEEEENS_10bfloat16_tENS5_IJlSC_lEEESK_SL_NS4_8TiledMMAINS4_8MMA_AtomIJNS4_4SM904GMMA27MMA_64x96x16_F32BF16BF16_SSILNSP_5MajorE0ELSR_0ELNSP_7ScaleInE1ELSS_1EEEEEENS4_6LayoutISD_NS5_IJSC_NSA_ILi0EEESW_EEEEENS5_IJNS4_10UnderscoreESZ_SZ_EEEEENS4_13SM90_TMA_LOADENS4_14ComposedLayoutINS4_7SwizzleILi3ELi4ELi3EEENS4_18smem_ptr_flag_bitsILi16EEENSV_INS5_IJNSA_ILi8EEESI_EEENS5_IJSI_SC_EEEEEEEvNS4_8identityENS4_23SM90_TMA_LOAD_MULTICASTES1C_vS1D_EENS_8epilogue10collective6detail29Sm90TmaWarpSpecializedAdapterINS1H_15DefaultEpilogueISK_SL_SL_NS1G_6thread17LinearCombinationISK_Li1EffLNS1L_9ScaleType4KindE0ELNS_15FloatRoundStyleE2ESK_EENS1_15EpilogueDefaultEEEEEvvEEEEvNT_6ParamsE,@function
        .size           _ZN7cutlass13device_kernelINS_4gemm6kernel13GemmUniversalIN4cute5tupleIJiiiiEEENS1_10collective13CollectiveMmaINS1_34MainloopSm90TmaGmmaWarpSpecializedILi5ENS5_IJNS4_1CILi2EEENSA_ILi1EEESC_EEENS1_35KernelTmaWarpSpecializedCooperativeEEENS5_IJNSA_ILi256EEENSA_ILi96EEENSA_ILi64EEEEEENS_10bfloat16_tENS5_IJlSC_lEEESK_SL_NS4_8TiledMMAINS4_8MMA_AtomIJNS4_4SM904GMMA27MMA_64x96x16_F32BF16BF16_SSILNSP_5MajorE0ELSR_0ELNSP_7ScaleInE1ELSS_1EEEEEENS4_6LayoutISD_NS5_IJSC_NSA_ILi0EEESW_EEEEENS5_IJNS4_10UnderscoreESZ_SZ_EEEEENS4_13SM90_TMA_LOADENS4_14ComposedLayoutINS4_7SwizzleILi3ELi4ELi3EEENS4_18smem_ptr_flag_bitsILi16EEENSV_INS5_IJNSA_ILi8EEESI_EEENS5_IJSI_SC_EEEEEEEvNS4_8identityENS4_23SM90_TMA_LOAD_MULTICASTES1C_vS1D_EENS_8epilogue10collective6detail29Sm90TmaWarpSpecializedAdapterINS1H_15DefaultEpilogueISK_SL_SL_NS1G_6thread17LinearCombinationISK_Li1EffLNS1L_9ScaleType4KindE0ELNS_15FloatRoundStyleE2ESK_EENS1_15EpilogueDefaultEEEEEvvEEEEvNT_6ParamsE,(.L_x_263 - _ZN7cutlass13device_kernelINS_4gemm6kernel13GemmUniversalIN4cute5tupleIJiiiiEEENS1_10collective13CollectiveMmaINS1_34MainloopSm90TmaGmmaWarpSpecializedILi5ENS5_IJNS4_1CILi2EEENSA_ILi1EEESC_EEENS1_35KernelTmaWarpSpecializedCooperativeEEENS5_IJNSA_ILi256EEENSA_ILi96EEENSA_ILi64EEEEEENS_10bfloat16_tENS5_IJlSC_lEEESK_SL_NS4_8TiledMMAINS4_8MMA_AtomIJNS4_4SM904GMMA27MMA_64x96x16_F32BF16BF16_SSILNSP_5MajorE0ELSR_0ELNSP_7ScaleInE1ELSS_1EEEEEENS4_6LayoutISD_NS5_IJSC_NSA_ILi0EEESW_EEEEENS5_IJNS4_10UnderscoreESZ_SZ_EEEEENS4_13SM90_TMA_LOADENS4_14ComposedLayoutINS4_7SwizzleILi3ELi4ELi3EEENS4_18smem_ptr_flag_bitsILi16EEENSV_INS5_IJNSA_ILi8EEESI_EEENS5_IJSI_SC_EEEEEEEvNS4_8identityENS4_23SM90_TMA_LOAD_MULTICASTES1C_vS1D_EENS_8epilogue10collective6detail29Sm90TmaWarpSpecializedAdapterINS1H_15DefaultEpilogueISK_SL_SL_NS1G_6thread17LinearCombinationISK_Li1EffLNS1L_9ScaleType4KindE0ELNS_15FloatRoundStyleE2ESK_EENS1_15EpilogueDefaultEEEEEvvEEEEvNT_6ParamsE)
        .other          _ZN7cutlass13device_kernelINS_4gemm6kernel13GemmUniversalIN4cute5tupleIJiiiiEEENS1_10collective13CollectiveMmaINS1_34MainloopSm90TmaGmmaWarpSpecializedILi5ENS5_IJNS4_1CILi2EEENSA_ILi1EEESC_EEENS1_35KernelTmaWarpSpecializedCooperativeEEENS5_IJNSA_ILi256EEENSA_ILi96EEENSA_ILi64EEEEEENS_10bfloat16_tENS5_IJlSC_lEEESK_SL_NS4_8TiledMMAINS4_8MMA_AtomIJNS4_4SM904GMMA27MMA_64x96x16_F32BF16BF16_SSILNSP_5MajorE0ELSR_0ELNSP_7ScaleInE1ELSS_1EEEEEENS4_6LayoutISD_NS5_IJSC_NSA_ILi0EEESW_EEEEENS5_IJNS4_10UnderscoreESZ_SZ_EEEEENS4_13SM90_TMA_LOADENS4_14ComposedLayoutINS4_7SwizzleILi3ELi4ELi3EEENS4_18smem_ptr_flag_bitsILi16EEENSV_INS5_IJNSA_ILi8EEESI_EEENS5_IJSI_SC_EEEEEEEvNS4_8identityENS4_23SM90_TMA_LOAD_MULTICASTES1C_vS1D_EENS_8epilogue10collective6detail29Sm90TmaWarpSpecializedAdapterINS1H_15DefaultEpilogueISK_SL_SL_NS1G_6thread17LinearCombinationISK_Li1EffLNS1L_9ScaleType4KindE0ELNS_15FloatRoundStyleE2ESK_EENS1_15EpilogueDefaultEEEEEvvEEEEvNT_6ParamsE,@"STO_CUDA_ENTRY STV_DEFAULT"
_ZN7cutlass13device_kernelINS_4gemm6kernel13GemmUniversalIN4cute5tupleIJiiiiEEENS1_10collective13CollectiveMmaINS1_34MainloopSm90TmaGmmaWarpSpecializedILi5ENS5_IJNS4_1CILi2EEENSA_ILi1EEESC_EEENS1_35KernelTmaWarpSpecializedCooperativeEEENS5_IJNSA_ILi256EEENSA_ILi96EEENSA_ILi64EEEEEENS_10bfloat16_tENS5_IJlSC_lEEESK_SL_NS4_8TiledMMAINS4_8MMA_AtomIJNS4_4SM904GMMA27MMA_64x96x16_F32BF16BF16_SSILNSP_5MajorE0ELSR_0ELNSP_7ScaleInE1ELSS_1EEEEEENS4_6LayoutISD_NS5_IJSC_NSA_ILi0EEESW_EEEEENS5_IJNS4_10UnderscoreESZ_SZ_EEEEENS4_13SM90_TMA_LOADENS4_14ComposedLayoutINS4_7SwizzleILi3ELi4ELi3EEENS4_18smem_ptr_flag_bitsILi16EEENSV_INS5_IJNSA_ILi8EEESI_EEENS5_IJSI_SC_EEEEEEEvNS4_8identityENS4_23SM90_TMA_LOAD_MULTICASTES1C_vS1D_EENS_8epilogue10collective6detail29Sm90TmaWarpSpecializedAdapterINS1H_15DefaultEpilogueISK_SL_SL_NS1G_6thread17LinearCombinationISK_Li1EffLNS1L_9ScaleType4KindE0ELNS_15FloatRoundStyleE2ESK_EENS1_15EpilogueDefaultEEEEEvvEEEEvNT_6ParamsE:
[----:B------:R-:W0:Y:S01]  /*0000*/  LDC R1, c[0x0][0x28] ;  /* 0x00000a00ff017b82 */ /* 0x000e220000000800 */
[----:B------:R-:W1:Y:S01]  /*0010*/  S2R R130, SR_TID.X ;  /* 0x0000000000827919 */ /* 0x000e620000002100 */
[----:B------:R-:W-:Y:S01]  /*0020*/  ELECT P0, URZ, PT ;  /* 0x00000000003f782f */ /* 0x000fe20003800000 */
[----:B------:R-:W-:Y:S01]  /*0030*/  BSSY B0, `(.L_x_0) ;  /* 0x000000f000007945 */ /* 0x000fe20003800000 */
[--C-:B-1----:R-:W-:Y:S02]  /*0040*/  SHF.R.U32.HI R0, RZ, 0x5, R130.reuse ;  /* 0x00000005ff007819 */ /* 0x102fe40000011682 */
[----:B------:R-:W-:-:S03]  /*0050*/  SHF.R.U32.HI R7, RZ, 0x7, R130 ;  /* 0x00000007ff077819 */ /* 0x000fc60000011682 */
[----:B------:R-:W1:Y:S04]  /*0060*/  SHFL.IDX PT, R3, R0, RZ, 0x1f ;  /* 0x00001fff00037589 */ /* 0x000e6800000e0000 */
[----:B------:R2:W3:Y:S01]  /*0070*/  SHFL.IDX PT, R2, R7, RZ, 0x1f ;  /* 0x00001fff07027589 */ /* 0x0004e200000e0000 */
[----:B-1----:R-:W-:-:S13]  /*0080*/  ISETP.NE.OR P0, PT, R3, RZ, !P0 ;  /* 0x000000ff0300720c */ /* 0x002fda0004705670 */
[----:B0-23--:R-:W-:Y:S05]  /*0090*/  @P0 BRA `(.L_x_1) ;  /* 0x0000000000200947 */ /* 0x00dfea0003800000 */
[----:B------:R-:W-:Y:S02]  /*00a0*/  ULDC.64 UR4, c[0x0][0x198] ;  /* 0x0000660000047ab9 */ /* 0x000fe40000000a00 */
[----:B------:R-:W-:Y:S02]  /*00b0*/  UIADD3 UR6, UP0, UR4, 0xf0, URZ ;  /* 0x000000f004067890 */ /* 0x000fe4000ff1e03f */
[----:B------:R-:W-:Y:S02]  /*00c0*/  UIADD3 UR4, UP1, UR4, 0x1f0, URZ ;  /* 0x000001f004047890 */ /* 0x000fe4000ff3e03f */
[----:B------:R-:W-:Y:S02]  /*00d0*/  UIADD3.X UR7, URZ, UR5, URZ, UP0, !UPT ;  /* 0x000000053f077290 */ /* 0x000fe400087fe43f */
[----:B------:R-:W-:-:S07]  /*00e0*/  UIADD3.X UR5, URZ, UR5, URZ, UP1, !UPT ;  /* 0x000000053f057290 */ /* 0x000fce0008ffe43f */
[----:B------:R0:W-:Y:S02]  /*00f0*/  UTMACCTL.PF [UR6] ;  /* 0x00000000060079b9 */ /* 0x0001e40008040000 */
[----:B------:R0:W-:Y:S02]  /*0100*/  UTMACCTL.PF [UR4] ;  /* 0x00000000040079b9 */ /* 0x0001e40008040000 */
[----:B0-----:R-:W-:Y:S01]  /*0110*/  NOP ;  /* 0x0000000000007918 */ /* 0x001fe20000000000 */
.L_x_1:
[----:B------:R-:W-:Y:S05]  /*0120*/  BSYNC B0 ;  /* 0x0000000000007941 */ /* 0x000fea0003800000 */
.L_x_0:
[----:B------:R-:W0:Y:S02]  /*0130*/  SHFL.IDX PT, R5, R0, RZ, 0x1f ;  /* 0x00001fff00057589 */ /* 0x000e2400000e0000 */
[----:B0-----:R-:W-:-:S13]  /*0140*/  ISETP.NE.AND P0, PT, R5, RZ, PT ;  /* 0x000000ff0500720c */ /* 0x001fda0003f05270 */
[----:B------:R-:W-:Y:S05]  /*0150*/  @P0 BRA `(.L_x_2) ;  /* 0x0000000000600947 */ /* 0x000fea0003800000 */
[----:B------:R-:W0:Y:S01]  /*0160*/  S2UR UR8, SR_CgaCtaId ;  /* 0x00000000000879c3 */ /* 0x000e220000008800 */
[----:B------:R-:W-:Y:S01]  /*0170*/  UMOV UR4, 0x400 ;  /* 0x0000040000047882 */ /* 0x000fe20000000000 */
[----:B------:R-:W-:Y:S01]  /*0180*/  UMOV UR5, 0x1 ;  /* 0x0000000100057882 */ /* 0x000fe20000000000 */
[----:B------:R-:W-:Y:S01]  /*0190*/  UMOV UR6, 0x4 ;  /* 0x0000000400067882 */ /* 0x000fe20000000000 */
[----:B------:R-:W-:Y:S01]  /*01a0*/  ELECT P0, URZ, PT ;  /* 0x00000000003f782f */ /* 0x000fe20003800000 */
[----:B------:R-:W-:-:S04]  /*01b0*/  UIADD3 UR6, -UR6, 0x100000, URZ ;  /* 0x0010000006067890 */ /* 0x000fc8000fffe13f */
[----:B------:R-:W-:Y:S02]  /*01c0*/  USHF.L.U32 UR7, UR6, 0xb, URZ ;  /* 0x0000000b06077899 */ /* 0x000fe4000800063f */
[----:B------:R-:W-:Y:S02]  /*01d0*/  USHF.L.U32 UR6, UR6, 0x1, URZ ;  /* 0x0000000106067899 */ /* 0x000fe4000800063f */
[----:B0-----:R-:W-:Y:S02]  /*01e0*/  ULEA UR8, UR8, UR4, 0x18 ;  /* 0x0000000408087291 */ /* 0x001fe4000f8ec03f */
[----:B------:R-:W-:-:S04]  /*01f0*/  UIADD3 UR4, -UR5, 0x100000, URZ ;  /* 0x0010000005047890 */ /* 0x000fc8000fffe13f */
[----:B------:R-:W-:Y:S02]  /*0200*/  USHF.L.U32 UR5, UR4, 0xb, URZ ;  /* 0x0000000b04057899 */ /* 0x000fe4000800063f */
[----:B------:R-:W-:Y:S01]  /*0210*/  USHF.L.U32 UR4, UR4, 0x1, URZ ;  /* 0x0000000104047899 */ /* 0x000fe2000800063f */
[----:B------:R-:W0:Y:S11]  /*0220*/  FENCE.VIEW.ASYNC.S ;  /* 0x00000000000073c6 */ /* 0x000e360000000000 */
[----:B0-----:R0:W1:Y:S01]  /*0230*/  SYNCS.EXCH.64 URZ, [UR8], UR4 ;  /* 0x00000004083f75b2 */ /* 0x0010620008000100 */
[----:B------:R0:W2:Y:S01]  /*0240*/  SYNCS.EXCH.64 URZ, [UR8+0x28], UR6 ;  /* 0x00002806083f75b2 */ /* 0x0000a20008000100 */
[----:B------:R0:W3:Y:S01]  /*0250*/  SYNCS.EXCH.64 URZ, [UR8+0x8], UR4 ;  /* 0x00000804083f75b2 */ /* 0x0000e20008000100 */
[----:B------:R0:W4:Y:S01]  /*0260*/  SYNCS.EXCH.64 URZ, [UR8+0x30], UR6 ;  /* 0x00003006083f75b2 */ /* 0x0001220008000100 */
[----:B------:R0:W0:Y:S01]  /*0270*/  SYNCS.EXCH.64 URZ, [UR8+0x10], UR4 ;  /* 0x00001004083f75b2 */ /* 0x0000220008000100 */
[----:B------:R0:W0:Y:S01]  /*0280*/  SYNCS.EXCH.64 URZ, [UR8+0x38], UR6 ;  /* 0x00003806083f75b2 */ /* 0x0000220008000100 */
[----:B------:R0:W0:Y:S01]  /*0290*/  SYNCS.EXCH.64 URZ, [UR8+0x18], UR4 ;  /* 0x00001804083f75b2 */ /* 0x0000220008000100 */
[----:B------:R0:W0:Y:S01]  /*02a0*/  SYNCS.EXCH.64 URZ, [UR8+0x40], UR6 ;  /* 0x00004006083f75b2 */ /* 0x0000220008000100 */
[----:B------:R0:W0:Y:S01]  /*02b0*/  SYNCS.EXCH.64 URZ, [UR8+0x20], UR4 ;  /* 0x00002004083f75b2 */ /* 0x0000220008000100 */
[----:B------:R0:W0:Y:S01]  /*02c0*/  SYNCS.EXCH.64 URZ, [UR8+0x48], UR6 ;  /* 0x00004806083f75b2 */ /* 0x0000220008000100 */
[----:B------:R-:W-:Y:S01]  /*02d0*/  NOP ;  /* 0x0000000000007918 */ /* 0x000fe20000000000 */
.L_x_2:
[----:B------:R-:W-:Y:S01]  /*02e0*/  SHF.R.S32.HI R9, RZ, 0x1f, R130 ;  /* 0x0000001fff097819 */ /* 0x000fe20000011482 */
[----:B------:R-:W5:Y:S01]  /*02f0*/  SHFL.IDX PT, R0, R0, RZ, 0x1f ;  /* 0x00001fff00007589 */ /* 0x000f6200000e0000 */
[----:B0-----:R-:W0:Y:S01]  /*0300*/  S2UR UR8, SR_CTAID.X ;  /* 0x00000000000879c3 */ /* 0x001e220000002500 */
[----:B------:R-:W-:Y:S02]  /*0310*/  ELECT P0, URZ, PT ;  /* 0x00000000003f782f */ /* 0x000fe40003800000 */
[----:B------:R-:W-:Y:S01]  /*0320*/  LEA.HI R9, R9, R130, RZ, 0x7 ;  /* 0x0000008209097211 */ /* 0x000fe200078f38ff */
[----:B------:R-:W1:Y:S01]  /*0330*/  S2R R4, SR_CTAID.Y ;  /* 0x0000000000047919 */ /* 0x000e620000002600 */
[----:B------:R-:W-:Y:S01]  /*0340*/  SHF.R.S32.HI R6, RZ, 0x1f, R5 ;  /* 0x0000001fff067819 */ /* 0x000fe20000011405 */
[----:B------:R-:W-:Y:S01]  /*0350*/  ULDC UR4, c[0x0][0x150] ;  /* 0x0000540000047ab9 */ /* 0x000fe20000000800 */
[----:B------:R-:W-:Y:S01]  /*0360*/  LOP3.LUT R9, R9, 0xffffff80, RZ, 0xc0, !PT ;  /* 0xffffff8009097812 */ /* 0x000fe200078ec0ff */
[----:B------:R-:W-:Y:S01]  /*0370*/  NOP ;  /* 0x0000000000007918 */ /* 0x000fe20000000000 */
[----:B------:R-:W-:Y:S01]  /*0380*/  LEA.HI R6, R6, R5, RZ, 0x2 ;  /* 0x0000000506067211 */ /* 0x000fe200078f10ff */
[----:B------:R-:W2:Y:S01]  /*0390*/  LDC R12, c[0x0][0x144] ;  /* 0x00005100ff0c7b82 */ /* 0x000ea20000000800 */
[----:B------:R-:W-:Y:S01]  /*03a0*/  IMAD.MOV.U32 R19, RZ, RZ, 0x1 ;  /* 0x00000001ff137424 */ /* 0x000fe200078e00ff */
[----:B------:R-:W-:Y:S01]  /*03b0*/  NOP ;  /* 0x0000000000007918 */ /* 0x000fe20000000000 */
[----:B------:R-:W-:Y:S01]  /*03c0*/  IMAD.IADD R8, R130, 0x1, -R9 ;  /* 0x0000000182087824 */ /* 0x000fe200078e0a09 */
[----:B------:R-:W-:-:S02]  /*03d0*/  LOP3.LUT R6, R6, 0x3ffffffc, RZ, 0xc0, !PT ;  /* 0x3ffffffc06067812 */ /* 0x000fc400078ec0ff */
[----:B------:R-:W-:Y:S02]  /*03e0*/  ISETP.NE.AND P3, PT, R2, RZ, PT ;  /* 0x000000ff0200720c */ /* 0x000fe40003f65270 */
[----:B------:R-:W-:Y:S01]  /*03f0*/  SHF.R.S32.HI R9, RZ, 0x1f, R8 ;  /* 0x0000001fff097819 */ /* 0x000fe20000011408 */
[----:B------:R-:W-:Y:S01]  /*0400*/  IMAD.IADD R6, R5, 0x1, -R6 ;  /* 0x0000000105067824 */ /* 0x000fe200078e0a06 */
[----:B------:R-:W3:Y:S02]  /*0410*/  LDC R14, c[0x0][0x140] ;  /* 0x00005000ff0e7b82 */ /* 0x000ee40000000800 */
[----:B------:R-:W-:Y:S02]  /*0420*/  LEA.HI R9, R9, R8, RZ, 0x3 ;  /* 0x0000000809097211 */ /* 0x000fe400078f18ff */
[----:B-----5:R-:W-:Y:S02]  /*0430*/  ISETP.NE.OR P0, PT, R0, RZ, !P0 ;  /* 0x000000ff0000720c */ /* 0x020fe40004705670 */
[----:B------:R-:W-:-:S02]  /*0440*/  SHF.R.S32.HI R0, RZ, 0x3, R9 ;  /* 0x00000003ff007819 */ /* 0x000fc40000011409 */
[----:B------:R-:W-:Y:S02]  /*0450*/  SHF.R.S32.HI R9, RZ, 0x1f, R9 ;  /* 0x0000001fff097819 */ /* 0x000fe40000011409 */
[----:B0-----:R-:W-:Y:S02]  /*0460*/  I2FP.F32.U32 R10, UR8 ;  /* 0x00000008000a7c45 */ /* 0x001fe40008201000 */
[----:B------:R-:W-:-:S03]  /*0470*/  LEA.HI R9, R9, R0, RZ, 0x2 ;  /* 0x0000000009097211 */ /* 0x000fc600078f10ff */
[----:B------:R-:W-:Y:S01]  /*0480*/  FMUL R10, R10, UR4 ;  /* 0x000000040a0a7c20 */ /* 0x000fe20008400000 */
[----:B------:R-:W-:Y:S01]  /*0490*/  LOP3.LUT R9, R9, 0xfffffffc, RZ, 0xc0, !PT ;  /* 0xfffffffc09097812 */ /* 0x000fe200078ec0ff */
[----:B------:R-:W-:Y:S01]  /*04a0*/  VOTEU.ALL UP0, P0 ;  /* 0x00000000003f7886 */ /* 0x000fe20000000000 */
[----:B-1----:R-:W-:Y:S01]  /*04b0*/  I2FP.F32.U32 R13, R4 ;  /* 0x00000004000d7245 */ /* 0x002fe20000201000 */
[----:B------:R-:W-:Y:S01]  /*04c0*/  ULDC UR4, c[0x0][0x154] ;  /* 0x0000550000047ab9 */ /* 0x000fe20000000800 */
[----:B------:R-:W-:Y:S01]  /*04d0*/  VOTEU.ALL UP1, P0 ;  /* 0x00000000003f7886 */ /* 0x000fe20000020000 */
[----:B------:R-:W0:Y:S01]  /*04e0*/  F2I.U32.TRUNC.NTZ R10, R10 ;  /* 0x0000000a000a7305 */ /* 0x000e22000020f000 */
[----:B------:R-:W-:Y:S01]  /*04f0*/  IMAD.IADD R9, R0, 0x1, -R9 ;  /* 0x0000000100097824 */ /* 0x000fe200078e0a09 */
[----:B------:R-:W1:Y:S01]  /*0500*/  @!UP0 S2UR UR7, SR_CgaCtaId ;  /* 0x00000000000789c3 */ /* 0x000e620000008800 */
[----:B------:R-:W-:Y:S01]  /*0510*/  FMUL R13, R13, UR4 ;  /* 0x000000040d0d7c20 */ /* 0x000fe20008400000 */
[----:B------:R-:W-:Y:S01]  /*0520*/  SHF.R.S32.HI R0, RZ, 0x1f, R3 ;  /* 0x0000001fff007819 */ /* 0x000fe20000011403 */
[----:B------:R-:W-:Y:S01]  /*0530*/  IMAD R22, R6, 0x4, R9 ;  /* 0x0000000406167824 */ /* 0x000fe200078e0209 */
[----:B------:R-:W-:Y:S01]  /*0540*/  UMOV UR4, 0x20 ;  /* 0x0000002000047882 */ /* 0x000fe20000000000 */
[----:B------:R-:W-:Y:S01]  /*0550*/  @!UP0 UMOV UR6, 0x400 ;  /* 0x0000040000068882 */ /* 0x000fe20000000000 */
[----:B------:R-:W-:Y:S01]  /*0560*/  LEA.HI R0, R0, R3, RZ, 0x2 ;  /* 0x0000000300007211 */ /* 0x000fe200078f10ff */
[----:B------:R-:W5:Y:S01]  /*0570*/  F2I.U32.TRUNC.NTZ R13, R13 ;  /* 0x0000000d000d7305 */ /* 0x000f62000020f000 */
[----:B------:R-:W-:Y:S01]  /*0580*/  LEA.HI R6, R22, R22, RZ, 0x1 ;  /* 0x0000001616067211 */ /* 0x000fe200078f08ff */
[----:B------:R-:W4:Y:S01]  /*0590*/  LDC R9, c[0x0][0x148] ;  /* 0x00005200ff097b82 */ /* 0x000f220000000800 */
[----:B------:R-:W-:Y:S01]  /*05a0*/  LOP3.LUT R0, R0, 0xfffffffc, RZ, 0xc0, !PT ;  /* 0xfffffffc00007812 */ /* 0x000fe200078ec0ff */
[----:B------:R-:W-:-:S04]  /*05b0*/  @!UP0 UIADD3 UR4, -UR4, 0x100000, URZ ;  /* 0x0010000004048890 */ /* 0x000fc8000fffe13f */
[----:B------:R-:W-:Y:S02]  /*05c0*/  @!UP0 USHF.L.U32 UR5, UR4, 0xb, URZ ;  /* 0x0000000b04058899 */ /* 0x000fe4000800063f */
[----:B------:R-:W-:Y:S01]  /*05d0*/  @!UP0 USHF.L.U32 UR4, UR4, 0x1, URZ ;  /* 0x0000000104048899 */ /* 0x000fe2000800063f */
[----:B------:R-:W-:Y:S01]  /*05e0*/  LOP3.LUT R11, R6, 0xfffffffe, RZ, 0xc0, !PT ;  /* 0xfffffffe060b7812 */ /* 0x000fe200078ec0ff */
[----:B0-----:R-:W-:Y:S01]  /*05f0*/  IMAD.MOV R15, RZ, RZ, -R10 ;  /* 0x000000ffff0f7224 */ /* 0x001fe200078e0a0a */
[----:B---3--:R-:W-:Y:S01]  /*0600*/  ISETP.EQ.U32.AND P2, PT, R14, 0x1, PT ;  /* 0x000000010e00780c */ /* 0x008fe20003f42070 */
[----:B------:R-:W-:Y:S02]  /*0610*/  IMAD.IADD R3, R3, 0x1, -R0 ;  /* 0x0000000103037824 */ /* 0x000fe400078e0a00 */
[----:B--2---:R-:W-:Y:S02]  /*0620*/  IMAD R6, R12, R15, UR8 ;  /* 0x000000080c067e24 */ /* 0x004fe4000f8e020f */
[----:B------:R-:W-:Y:S01]  /*0630*/  IMAD.IADD R11, R22, 0x1, -R11 ;  /* 0x00000001160b7824 */ /* 0x000fe200078e0a0b */
[----:B------:R-:W-:Y:S01]  /*0640*/  ISETP.NE.AND P1, PT, R3, 0x3, PT ;  /* 0x000000030300780c */ /* 0x000fe20003f25270 */
[----:B-----5:R-:W-:-:S03]  /*0650*/  IMAD.MOV R24, RZ, RZ, -R13 ;  /* 0x000000ffff187224 */ /* 0x020fc600078e0a0d */
[----:B------:R-:W-:Y:S01]  /*0660*/  ISETP.NE.AND P4, PT, R11, R6, PT ;  /* 0x000000060b00720c */ /* 0x000fe20003f85270 */
[----:B------:R-:W-:Y:S01]  /*0670*/  IMAD.SHL.U32 R11, R22, 0x4, RZ ;  /* 0x00000004160b7824 */ /* 0x000fe200078e00ff */
[----:B-1----:R-:W-:Y:S01]  /*0680*/  @!UP0 ULEA UR6, UR7, UR6, 0x18 ;  /* 0x0000000607068291 */ /* 0x002fe2000f8ec03f */
[----:B------:R-:W-:Y:S01]  /*0690*/  ISETP.EQ.OR P1, PT, R3, RZ, !P1 ;  /* 0x000000ff0300720c */ /* 0x000fe20004f22670 */
[----:B------:R-:W-:Y:S01]  /*06a0*/  VOTEU.ALL UP0, P0 ;  /* 0x00000000003f7886 */ /* 0x000fe20000000000 */
[----:B------:R-:W-:Y:S01]  /*06b0*/  LOP3.LUT P0, RZ, R8, 0x7, RZ, 0xc0, !PT ;  /* 0x0000000708ff7812 */ /* 0x000fe2000780c0ff */
[----:B------:R-:W-:Y:S01]  /*06c0*/  VIADD R8, R2, 0xffffffff ;  /* 0xffffffff02087836 */ /* 0x000fe20000000000 */
[----:B------:R-:W-:Y:S01]  /*06d0*/  LOP3.LUT R22, R22, 0xc, R11, 0x78, !PT ;  /* 0x0000000c16167812 */ /* 0x000fe200078e780b */
[----:B----4-:R-:W-:Y:S01]  /*06e0*/  IMAD R11, R9, R24, R4 ;  /* 0x00000018090b7224 */ /* 0x010fe200078e0204 */
[----:B------:R-:W-:Y:S02]  /*06f0*/  ISETP.EQ.AND P1, PT, R2, RZ, P1 ;  /* 0x000000ff0200720c */ /* 0x000fe40000f22270 */
[----:B------:R-:W-:-:S02]  /*0700*/  ISETP.LT.U32.AND P0, PT, R22, 0x2, !P0 ;  /* 0x000000021600780c */ /* 0x000fc40004701070 */
[----:B------:R-:W-:Y:S01]  /*0710*/  @P4 LEA.HI R0, R22, R22, RZ, 0x1 ;  /* 0x0000001616004211 */ /* 0x000fe200078f08ff */
[----:B------:R-:W0:Y:S02]  /*0720*/  FENCE.VIEW.ASYNC.S ;  /* 0x00000000000073c6 */ /* 0x000e240000000000 */
[----:B0-----:R0:W1:Y:S01]  /*0730*/  @!UP0 SYNCS.EXCH.64 URZ, [UR6+0x60], UR4 ;  /* 0x00006004063f85b2 */ /* 0x0010620008000100 */
[----:B------:R-:W-:Y:S02]  /*0740*/  ISETP.GE.U32.AND P6, PT, R8, 0x2, PT ;  /* 0x000000020800780c */ /* 0x000fe40003fc6070 */
[----:B------:R-:W-:Y:S02]  /*0750*/  @P4 SHF.R.S32.HI R0, RZ, 0x1, R0 ;  /* 0x00000001ff004819 */ /* 0x000fe40000011400 */
[----:B------:R-:W-:Y:S02]  /*0760*/  SEL R18, RZ, 0x1, !P1 ;  /* 0x00000001ff127807 */ /* 0x000fe40004800000 */
[----:B------:R-:W-:-:S02]  /*0770*/  @P4 ISETP.NE.AND P5, PT, R0, R11, PT ;  /* 0x0000000b0000420c */ /* 0x000fc40003fa5270 */
[----:B------:R-:W-:Y:S02]  /*0780*/  SEL R0, RZ, 0x1, !P0 ;  /* 0x00000001ff007807 */ /* 0x000fe40004000000 */
[----:B------:R-:W-:Y:S02]  /*0790*/  @P4 SEL R19, RZ, 0x1, P5 ;  /* 0x00000001ff134807 */ /* 0x000fe40002800000 */
[----:B------:R-:W-:Y:S02]  /*07a0*/  SEL R18, R18, 0x2, P6 ;  /* 0x0000000212127807 */ /* 0x000fe40003000000 */
[----:B------:R-:W-:Y:S01]  /*07b0*/  LOP3.LUT R19, R19, R0, RZ, 0xc0, !PT ;  /* 0x0000000013137212 */ /* 0x000fe200078ec0ff */
[----:B------:R0:W2:Y:S01]  /*07c0*/  @!UP1 SYNCS.EXCH.64 URZ, [UR6+0x68], UR4 ;  /* 0x00006804063f95b2 */ /* 0x0000a20008000100 */
[----:B------:R-:W-:Y:S01]  /*07d0*/  LOP3.LUT R0, R130, 0x7f, RZ, 0xc0, !PT ;  /* 0x0000007f82007812 */ /* 0x000fe200078ec0ff */
[----:B------:R-:W-:Y:S01]  /*07e0*/  NOP ;  /* 0x0000000000007918 */ /* 0x000fe20000000000 */
[----:B------:R-:W-:Y:S05]  /*07f0*/  @!P2 BRA `(.L_x_3) ;  /* 0x000000000008a947 */ /* 0x000fea0003800000 */
[----:B-12---:R-:W-:Y:S01]  /*0800*/  UCGABAR_ARV ;  /* 0x00000000000079c7 */ /* 0x006fe20008000000 */
[----:B------:R-:W-:Y:S05]  /*0810*/  BRA `(.L_x_4) ;  /* 0x0000000000047947 */ /* 0x000fea0003800000 */
.L_x_3:
[----:B-12---:R-:W-:Y:S01]  /*0820*/  NOP ;  /* 0x0000000000007918 */ /* 0x006fe20000000000 */
.L_x_4:
[----:B------:R-:W1:Y:S01]  /*0830*/  LDC R2, c[0x0][0x65c] ;  /* 0x00019700ff027b82 */ /* 0x000e620000000800 */
[----:B------:R-:W-:Y:S01]  /*0840*/  MOV R10, UR8 ;  /* 0x00000008000a7c02 */ /* 0x000fe20008000f00 */
[----:B------:R-:W-:Y:S01]  /*0850*/  IMAD.MOV.U32 R11, RZ, RZ, RZ ;  /* 0x000000ffff0b7224 */ /* 0x000fe200078e00ff */
[----:B-1----:R-:W-:-:S04]  /*0860*/  ISETP.NE.AND P1, PT, R2, 0x1, PT ;  /* 0x000000010200780c */ /* 0x002fc80003f25270 */
[----:B------:R-:W-:-:S09]  /*0870*/  P2R R5, PR, RZ, 0x2 ;  /* 0x00000002ff057803 */ /* 0x000fd20000000000 */
[----:B------:R-:W1:Y:S01]  /*0880*/  @P1 LDC R17, c[0x0][0x10] ;  /* 0x00000400ff111b82 */ /* 0x000e620000000800 */
[----:B------:R-:W-:Y:S02]  /*0890*/  @P1 IMAD.MOV.U32 R5, RZ, RZ, RZ ;  /* 0x000000ffff051224 */ /* 0x000fe400078e00ff */
[----:B------:R-:W-:-:S05]  /*08a0*/  @P1 IMAD.MOV.U32 R15, RZ, RZ, RZ ;  /* 0x000000ffff0f1224 */ /* 0x000fca00078e00ff */
[----:B------:R-:W2:Y:S01]  /*08b0*/  @!P1 LDC R13, c[0x0][0xc] ;  /* 0x00000300ff0d9b82 */ /* 0x000ea20000000800 */
[----:B0-----:R-:W-:Y:S01]  /*08c0*/  ULDC UR4, c[0x0][0xc] ;  /* 0x0000030000047ab9 */ /* 0x001fe20000000800 */
[----:B------:R-:W-:Y:S01]  /*08d0*/  ULDC UR5, c[0x0][0x10] ;  /* 0x0000040000057ab9 */ /* 0x000fe20000000800 */
[----:B------:R-:W-:Y:S01]  /*08e0*/  ULDC UR6, c[0x0][0x14] ;  /* 0x0000050000067ab9 */ /* 0x000fe20000000800 */
[----:B------:R-:W-:-:S04]  /*08f0*/  UIMAD.WIDE.U32 UR4, UR4, UR5, URZ ;  /* 0x00000005040472a5 */ /* 0x000fc8000f8e003f */
[----:B------:R-:W-:Y:S02]  /*0900*/  UIMAD.WIDE.U32 UR36, UR4, UR6, URZ ;  /* 0x00000006042472a5 */ /* 0x000fe4000f8e003f */
[----:B------:R-:W-:-:S04]  /*0910*/  UIMAD UR42, UR5, UR6, URZ ;  /* 0x00000006052a72a4 */ /* 0x000fc8000f8e023f */
[----:B------:R-:W-:Y:S01]  /*0920*/  UIADD3 UR42, UR37, UR42, URZ ;  /* 0x0000002a252a7290 */ /* 0x000fe2000fffe03f */
[----:B-1----:R-:W-:-:S04]  /*0930*/  @P1 IMAD.WIDE.U32 R16, R17, UR8, R4 ;  /* 0x0000000811101c25 */ /* 0x002fc8000f8e0004 */
[----:B------:R-:W-:Y:S02]  /*0940*/  @P1 IMAD.IADD R17, R17, 0x1, R15 ;  /* 0x0000000111111824 */ /* 0x000fe400078e020f */
[----:B--2---:R-:W-:-:S04]  /*0950*/  @!P1 IMAD.WIDE.U32 R10, R4, R13, R10 ;  /* 0x0000000d040a9225 */ /* 0x004fc800078e000a */
[----:B------:R-:W-:Y:S02]  /*0960*/  @!P1 IMAD.MOV.U32 R16, RZ, RZ, R10 ;  /* 0x000000ffff109224 */ /* 0x000fe400078e000a */
[----:B------:R-:W-:Y:S01]  /*0970*/  @!P1 IMAD.MOV.U32 R17, RZ, RZ, R11 ;  /* 0x000000ffff119224 */ /* 0x000fe200078e000b */
[----:B------:R-:W-:Y:S06]  /*0980*/  @!P2 BRA `(.L_x_5) ;  /* 0x00000000000ca947 */ /* 0x000fec0003800000 */
[----:B------:R-:W-:Y:S01]  /*0990*/  UCGABAR_WAIT ;  /* 0x0000000000007dc7 */ /* 0x000fe20008000000 */
[----:B------:R-:W-:Y:S01]  /*09a0*/  CCTL.IVALL ;  /* 0x00000000ff00798f */ /* 0x000fe20002000000 */
[----:B------:R-:W-:Y:S05]  /*09b0*/  BRA `(.L_x_6) ;  /* 0x0000000000047947 */ /* 0x000fea0003800000 */
.L_x_5:
[----:B------:R-:W-:Y:S06]  /*09c0*/  BAR.SYNC.DEFER_BLOCKING 0x0 ;  /* 0x0000000000007b1d */ /* 0x000fec0000010000 */
.L_x_6:
[----:B------:R-:W-:Y:S05]  /*09d0*/  @!P3 BRA `(.L_x_7) ;  /* 0x000000840044b947 */ /* 0x000fea0003800000 */
[----:B------:R-:W-:-:S13]  /*09e0*/  ISETP.GT.U32.AND P0, PT, R8, 0x1, PT ;  /* 0x000000010800780c */ /* 0x000fda0003f04070 */
[----:B------:R-:W-:Y:S05]  /*09f0*/  @P0 EXIT ;  /* 0x000000000000094d */ /* 0x000fea0003800000 */
[----:B------:R-:W-:Y:S01]  /*0a00*/  ULDC.64 UR4, c[0x0][0x650] ;  /* 0x0001940000047ab9 */ /* 0x000fe20000000a00 */
[----:B------:R-:W-:Y:S01]  /*0a10*/  PRMT R3, RZ, 0x7610, R3 ;  /* 0x00007610ff037816 */ /* 0x000fe20000000003 */
[----:B------:R-:W-:Y:S01]  /*0a20*/  IMAD.MOV.U32 R131, RZ, RZ, -0x1 ;  /* 0xffffffffff837424 */ /* 0x000fe200078e00ff */
[----:B------:R-:W-:Y:S01]  /*0a30*/  ISETP.GE.U32.AND P0, PT, R16, UR4, PT ;  /* 0x0000000410007c0c */ /* 0x000fe2000bf06070 */
[----:B------:R-:W-:Y:S02]  /*0a40*/  IMAD.MOV.U32 R135, RZ, RZ, -0x1 ;  /* 0xffffffffff877424 */ /* 0x000fe400078e00ff */
[----:B------:R-:W-:Y:S01]  /*0a50*/  IMAD.MOV.U32 R23, RZ, RZ, -0x1 ;  /* 0xffffffffff177424 */ /* 0x000fe200078e00ff */
[----:B------:R-:W-:-:S13]  /*0a60*/  ISETP.GE.U32.AND.EX P0, PT, R17, UR5, PT, P0 ;  /* 0x0000000511007c0c */ /* 0x000fda000bf06100 */
[----:B------:R-:W-:Y:S05]  /*0a70*/  @P0 BRA `(.L_x_8) ;  /* 0x00000004002c0947 */ /* 0x000fea0003800000 */
[----:B------:R-:W0:Y:S01]  /*0a80*/  LDC.64 R26, c[0x0][0x628] ;  /* 0x00018a00ff1a7b82 */ /* 0x000e220000000a00 */
[----:B------:R-:W-:Y:S02]  /*0a90*/  IMAD.MOV.U32 R10, RZ, RZ, R16 ;  /* 0x000000ffff0a7224 */ /* 0x000fe400078e0010 */
[----:B------:R-:W-:-:S05]  /*0aa0*/  IMAD.MOV.U32 R11, RZ, RZ, R17 ;  /* 0x000000ffff0b7224 */ /* 0x000fca00078e0011 */
[----:B------:R-:W1:Y:S08]  /*0ab0*/  LDC R8, c[0x0][0x630] ;  /* 0x00018c00ff087b82 */ /* 0x000e700000000800 */
[----:B------:R-:W2:Y:S01]  /*0ac0*/  LDC.64 R28, c[0x0][0x620] ;  /* 0x00018800ff1c7b82 */ /* 0x000ea20000000a00 */
[----:B0-----:R-:W-:-:S04]  /*0ad0*/  ISETP.NE.U32.AND P0, PT, R26, RZ, PT ;  /* 0x000000ff1a00720c */ /* 0x001fc80003f05070 */
[----:B------:R-:W-:-:S13]  /*0ae0*/  ISETP.NE.AND.EX P0, PT, R27, RZ, PT, P0 ;  /* 0x000000ff1b00720c */ /* 0x000fda0003f05300 */
[----:B-12---:R-:W-:Y:S05]  /*0af0*/  @!P0 BRA `(.L_x_9) ;  /* 0x0000000000288947 */ /* 0x006fea0003800000 */
[----:B------:R-:W0:Y:S02]  /*0b00*/  LDC R3, c[0x0][0x634] ;  /* 0x00018d00ff037b82 */ /* 0x000e240000000800 */
[----:B0-----:R-:W-:-:S04]  /*0b10*/  IADD3 R3, P0, R16, R3, RZ ;  /* 0x0000000310037210 */ /* 0x001fc80007f1e0ff */
[----:B------:R-:W-:-:S05]  /*0b20*/  IADD3.X R21, RZ, R17, RZ, P0, !PT ;  /* 0x00000011ff157210 */ /* 0x000fca00007fe4ff */
[----:B------:R-:W-:-:S04]  /*0b30*/  IMAD.WIDE.U32 R10, R21, R26, RZ ;  /* 0x0000001a150a7225 */ /* 0x000fc800078e00ff */
[----:B------:R-:W-:-:S04]  /*0b40*/  IMAD.WIDE.U32 R12, P0, R3, R27, R10 ;  /* 0x0000001b030c7225 */ /* 0x000fc8000780000a */
[----:B------:R-:W-:-:S04]  /*0b50*/  IMAD.WIDE.U32 R10, R3, R26, RZ ;  /* 0x0000001a030a7225 */ /* 0x000fc800078e00ff */
[----:B------:R-:W-:Y:S01]  /*0b60*/  IMAD.X R15, RZ, RZ, RZ, P0 ;  /* 0x000000ffff0f7224 */ /* 0x000fe200000e06ff */
[----:B------:R-:W-:Y:S01]  /*0b70*/  IADD3 RZ, P0, R11, R12, RZ ;  /* 0x0000000c0bff7210 */ /* 0x000fe20007f1e0ff */
[----:B------:R-:W-:-:S04]  /*0b80*/  IMAD.MOV.U32 R14, RZ, RZ, R13 ;  /* 0x000000ffff0e7224 */ /* 0x000fc800078e000d */
[----:B------:R-:W-:-:S08]  /*0b90*/  IMAD.WIDE.U32.X R10, R21, R27, R14, P0 ;  /* 0x0000001b150a7225 */ /* 0x000fd000000e040e */
.L_x_9:
[----:B------:R-:W0:Y:S01]  /*0ba0*/  LDC.64 R32, c[0x0][0x640] ;  /* 0x00019000ff207b82 */ /* 0x000e220000000a00 */
[--C-:B------:R-:W-:Y:S01]  /*0bb0*/  SHF.R.U64 R27, R10, R8, R11.reuse ;  /* 0x000000080a1b7219 */ /* 0x100fe2000000120b */
[----:B------:R-:W-:Y:S01]  /*0bc0*/  IMAD R31, R9, R24, R4 ;  /* 0x00000018091f7224 */ /* 0x000fe200078e0204 */
[----:B------:R-:W-:Y:S01]  /*0bd0*/  SHF.R.U32.HI R3, RZ, R8, R11 ;  /* 0x00000008ff037219 */ /* 0x000fe2000001160b */
[----:B------:R-:W-:Y:S01]  /*0be0*/  IMAD.MOV.U32 R23, RZ, RZ, 0x1 ;  /* 0x00000001ff177424 */ /* 0x000fe200078e00ff */
[----:B------:R-:W-:-:S03]  /*0bf0*/  IADD3 R5, P0, RZ, -R27, RZ ;  /* 0x8000001bff057210 */ /* 0x000fc60007f1e0ff */
[----:B------:R-:W1:Y:S02]  /*0c00*/  LDC R12, c[0x0][0x618] ;  /* 0x00018600ff0c7b82 */ /* 0x000e640000000800 */
[----:B------:R-:W-:Y:S02]  /*0c10*/  IMAD.X R3, RZ, RZ, ~R3, P0 ;  /* 0x000000ffff037224 */ /* 0x000fe400000e0e03 */
[----:B------:R-:W-:-:S04]  /*0c20*/  IMAD.WIDE.U32 R10, R5, R28, R16 ;  /* 0x0000001c050a7225 */ /* 0x000fc800078e0010 */
[----:B------:R-:W2:Y:S01]  /*0c30*/  LDC R20, c[0x0][0x608] ;  /* 0x00018200ff147b82 */ /* 0x000ea20000000800 */
[----:B------:R-:W-:Y:S02]  /*0c40*/  IMAD R8, R3, R28, RZ ;  /* 0x0000001c03087224 */ /* 0x000fe400078e02ff */
[----:B------:R-:W-:Y:S02]  /*0c50*/  IMAD.MOV.U32 R3, RZ, RZ, -0x1 ;  /* 0xffffffffff037424 */ /* 0x000fe400078e00ff */
[----:B------:R-:W-:-:S03]  /*0c60*/  IMAD R5, R5, R29, R8 ;  /* 0x0000001d05057224 */ /* 0x000fc600078e0208 */
[----:B------:R-:W3:Y:S01]  /*0c70*/  LDC R30, c[0x0][0x658] ;  /* 0x00019600ff1e7b82 */ /* 0x000ee20000000800 */
[----:B------:R-:W-:Y:S01]  /*0c80*/  IMAD.IADD R5, R11, 0x1, R5 ;  /* 0x000000010b057824 */ /* 0x000fe200078e0205 */
[----:B0-----:R-:W-:-:S04]  /*0c90*/  ISETP.NE.U32.AND P0, PT, R32, RZ, PT ;  /* 0x000000ff2000720c */ /* 0x001fc80003f05070 */
[----:B------:R-:W-:Y:S02]  /*0ca0*/  ISETP.NE.AND.EX P0, PT, R33, RZ, PT, P0 ;  /* 0x000000ff2100720c */ /* 0x000fe40003f05300 */
[----:B------:R-:W0:Y:S01]  /*0cb0*/  LDC R26, c[0x0][0x600] ;  /* 0x00018000ff1a7b82 */ /* 0x000e220000000800 */
[-CC-:B-1----:R-:W-:Y:S02]  /*0cc0*/  SHF.R.U64 R14, R10, R12.reuse, R5.reuse ;  /* 0x0000000c0a0e7219 */ /* 0x182fe40000001205 */
[----:B------:R-:W-:-:S05]  /*0cd0*/  SHF.R.U32.HI R5, RZ, R12, R5 ;  /* 0x0000000cff057219 */ /* 0x000fca0000011605 */
[----:B------:R-:W1:Y:S01]  /*0ce0*/  LDC R15, c[0x0][0x648] ;  /* 0x00019200ff0f7b82 */ /* 0x000e620000000800 */
[-CC-:B--2---:R-:W-:Y:S02]  /*0cf0*/  SHF.R.U64 R29, R14, R20.reuse, R5.reuse ;  /* 0x000000140e1d7219 */ /* 0x184fe40000001205 */
[----:B------:R-:W-:-:S05]  /*0d00*/  SHF.R.U32.HI R5, RZ, R20, R5 ;  /* 0x00000014ff057219 */ /* 0x000fca0000011605 */
[----:B------:R-:W2:Y:S01]  /*0d10*/  LDC R21, c[0x0][0x638] ;  /* 0x00018e00ff157b82 */ /* 0x000ea20000000800 */
[-CC-:B---3--:R-:W-:Y:S02]  /*0d20*/  SHF.R.U64 R20, R29, R30.reuse, R5.reuse ;  /* 0x0000001e1d147219 */ /* 0x188fe40000001205 */
[-C--:B------:R-:W-:Y:S02]  /*0d30*/  SHF.L.U32 R3, R3, R30.reuse, RZ ;  /* 0x0000001e03037219 */ /* 0x080fe400000006ff */
[----:B------:R-:W-:Y:S01]  /*0d40*/  SHF.R.U32.HI R5, RZ, R30, R5 ;  /* 0x0000001eff057219 */ /* 0x000fe20000011605 */
[----:B------:R-:W-:Y:S01]  /*0d50*/  IMAD.MOV.U32 R4, RZ, RZ, R20 ;  /* 0x000000ffff047224 */ /* 0x000fe200078e0014 */
[----:B------:R-:W-:Y:S01]  /*0d60*/  LOP3.LUT R12, RZ, R3, RZ, 0x33, !PT ;  /* 0x00000003ff0c7212 */ /* 0x000fe200078e33ff */
[----:B------:R-:W3:Y:S01]  /*0d70*/  LDC R25, c[0x0][0x610] ;  /* 0x00018400ff197b82 */ /* 0x000ee20000000800 */
[----:B------:R-:W-:Y:S05]  /*0d80*/  @!P0 BRA `(.L_x_10) ;  /* 0x0000000000288947 */ /* 0x000fea0003800000 */
[----:B------:R-:W4:Y:S02]  /*0d90*/  LDC R3, c[0x0][0x64c] ;  /* 0x00019300ff037b82 */ /* 0x000f240000000800 */
[----:B----4-:R-:W-:-:S05]  /*0da0*/  IADD3 R3, P0, R20, R3, RZ ;  /* 0x0000000314037210 */ /* 0x010fca0007f1e0ff */
[----:B------:R-:W-:-:S04]  /*0db0*/  IMAD.X R13, RZ, RZ, R5, P0 ;  /* 0x000000ffff0d7224 */ /* 0x000fc800000e0605 */
[----:B------:R-:W-:-:S04]  /*0dc0*/  IMAD.WIDE.U32 R4, R13, R32, RZ ;  /* 0x000000200d047225 */ /* 0x000fc800078e00ff */
[----:B------:R-:W-:-:S04]  /*0dd0*/  IMAD.WIDE.U32 R8, P0, R3, R33, R4 ;  /* 0x0000002103087225 */ /* 0x000fc80007800004 */
[----:B------:R-:W-:-:S04]  /*0de0*/  IMAD.WIDE.U32 R4, R3, R32, RZ ;  /* 0x0000002003047225 */ /* 0x000fc800078e00ff */
[----:B------:R-:W-:Y:S01]  /*0df0*/  IMAD.X R11, RZ, RZ, RZ, P0 ;  /* 0x000000ffff0b7224 */ /* 0x000fe200000e06ff */
[----:B------:R-:W-:Y:S01]  /*0e00*/  IADD3 RZ, P0, R5, R8, RZ ;  /* 0x0000000805ff7210 */ /* 0x000fe20007f1e0ff */
[----:B------:R-:W-:-:S04]  /*0e10*/  IMAD.MOV.U32 R10, RZ, RZ, R9 ;  /* 0x000000ffff0a7224 */ /* 0x000fc800078e0009 */
[----:B------:R-:W-:-:S08]  /*0e20*/  IMAD.WIDE.U32.X R4, R13, R33, R10, P0 ;  /* 0x000000210d047225 */ /* 0x000fd000000e040a */
.L_x_10:
[----:B-1----:R-:W-:Y:S01]  /*0e30*/  SHF.R.U64 R4, R4, R15, R5 ;  /* 0x0000000f04047219 */ /* 0x002fe20000001205 */
[----:B0-----:R-:W-:Y:S01]  /*0e40*/  VIADD R5, R26, 0xffffffff ;  /* 0xffffffff1a057836 */ /* 0x001fe20000000000 */
[----:B------:R-:W-:Y:S01]  /*0e50*/  SHF.L.U32 R3, R23, R30, RZ ;  /* 0x0000001e17037219 */ /* 0x000fe200000006ff */
[----:B------:R-:W-:Y:S01]  /*0e60*/  IMAD.MOV.U32 R23, RZ, RZ, R27 ;  /* 0x000000ffff177224 */ /* 0x000fe200078e001b */
[----:B------:R-:W-:Y:S02]  /*0e70*/  LOP3.LUT R12, R29, R12, RZ, 0xc0, !PT ;  /* 0x0000000c1d0c7212 */ /* 0x000fe400078ec0ff */
[----:B------:R-:W-:Y:S02]  /*0e80*/  IADD3 R8, -R4, RZ, RZ ;  /* 0x000000ff04087210 */ /* 0x000fe40007ffe1ff */
[----:B------:R-:W-:Y:S01]  /*0e90*/  SEL R6, R6, R31, !P1 ;  /* 0x0000001f06067207 */ /* 0x000fe20004800000 */
[----:B------:R-:W-:Y:S01]  /*0ea0*/  IMAD R9, R3, R4, R12 ;  /* 0x0000000403097224 */ /* 0x000fe200078e020c */
[----:B------:R-:W-:Y:S01]  /*0eb0*/  LOP3.LUT R5, R14, R5, RZ, 0xc0, !PT ;  /* 0x000000050e057212 */ /* 0x000fe200078ec0ff */
[----:B--2---:R-:W-:-:S02]  /*0ec0*/  IMAD R3, R8, R21, R20 ;  /* 0x0000001508037224 */ /* 0x004fc400078e0214 */
[----:B---3--:R-:W-:Y:S02]  /*0ed0*/  IMAD R6, R9, R25, R6 ;  /* 0x0000001909067224 */ /* 0x008fe400078e0206 */
[----:B------:R-:W-:Y:S02]  /*0ee0*/  IMAD R131, R3, R26, R5 ;  /* 0x0000001a03837224 */ /* 0x000fe400078e0205 */
[----:B------:R-:W-:-:S03]  /*0ef0*/  IMAD.MOV.U32 R4, RZ, RZ, 0x1 ;  /* 0x00000001ff047424 */ /* 0x000fc600078e00ff */
[----:B------:R-:W-:Y:S02]  /*0f00*/  SEL R135, R131, R6, !P1 ;  /* 0x0000000683877207 */ /* 0x000fe40004800000 */
[----:B------:R-:W-:Y:S02]  /*0f10*/  PRMT R3, R4, 0x7610, R3 ;  /* 0x0000761004037816 */ /* 0x000fe40000000003 */
[----:B------:R-:W-:-:S07]  /*0f20*/  SEL R131, R6, R131, !P1 ;  /* 0x0000008306837207 */ /* 0x000fce0004800000 */
.L_x_8:
[----:B------:R-:W-:-:S08]  /*0f30*/  NOP ;  /* 0x0000000000007918 */ /* 0x000fd00000000000 */
[----:B------:R-:W0:Y:S02]  /*0f40*/  USETMAXREG.TRY_ALLOC.CTAPOOL UP0, 0xe8 ;  /* 0x000000e8000079c8 */ /* 0x000e240008000600 */
[----:B0-----:R-:W-:-:S13]  /*0f50*/  PLOP3.LUT P0, PT, PT, PT, UP0, 0x80, 0x0 ;  /* 0x000000000000781c */ /* 0x001fda0003f0f008 */
[----:B------:R-:W-:Y:S05]  /*0f60*/  @!P0 BRA `(.L_x_8) ;  /* 0xfffffffc00f08947 */ /* 0x000fea000383ffff */
[----:B------:R-:W-:Y:S01]  /*0f70*/  ULDC.64 UR4, c[0x0][0x598] ;  /* 0x0001660000047ab9 */ /* 0x000fe20000000a00 */
[----:B------:R-:W-:Y:S01]  /*0f80*/  ULDC.64 UR38, c[0x0][0x208] ;  /* 0x0000820000267ab9 */ /* 0x000fe20000000a00 */
[----:B------:R-:W-:-:S04]  /*0f90*/  ISETP.NE.U32.AND P0, PT, RZ, UR4, PT ;  /* 0x00000004ff007c0c */ /* 0x000fc8000bf05070 */
[----:B------:R-:W-:-:S13]  /*0fa0*/  ISETP.NE.AND.EX P0, PT, RZ, UR5, PT, P0 ;  /* 0x00000005ff007c0c */ /* 0x000fda000bf05300 */
[----:B------:R-:W-:Y:S05]  /*0fb0*/  @!P0 BRA `(.L_x_11) ;  /* 0x00000000001c8947 */ /* 0x000fea0003800000 */
[----:B------:R-:W0:Y:S02]  /*0fc0*/  LDC.64 R4, c[0x0][0x598] ;  /* 0x00016600ff047b82 */ /* 0x000e240000000a00 */
[----:B0-----:R-:W2:Y:S02]  /*0fd0*/  LDG.E.64 R4, desc[UR38][R4.64] ;  /* 0x0000002604047981 */ /* 0x001ea4000c1e1b00 */
[----:B--2---:R-:W-:-:S04]  /*0fe0*/  ISETP.NE.U32.AND P0, PT, R4, RZ, PT ;  /* 0x000000ff0400720c */ /* 0x004fc80003f05070 */
[----:B------:R-:W-:-:S13]  /*0ff0*/  ISETP.NE.AND.EX P0, PT, R5, RZ, PT, P0 ;  /* 0x000000ff0500720c */ /* 0x000fda0003f05300 */
[----:B------:R-:W-:Y:S05]  /*1000*/  @!P0 BRA `(.L_x_11) ;  /* 0x0000000000088947 */ /* 0x000fea0003800000 */
[----:B------:R0:W5:Y:S01]  /*1010*/  LD.E R122, desc[UR38][R4.64] ;  /* 0x00000026047a7980 */ /* 0x000162000c101900 */
[----:B------:R-:W-:Y:S05]  /*1020*/  BRA `(.L_x_12) ;  /* 0x0000000000247947 */ /* 0x000fea0003800000 */
.L_x_11:
[----:B------:R-:W-:Y:S02]  /*1030*/  ULDC.64 UR4, c[0x0][0x588] ;  /* 0x0001620000047ab9 */ /* 0x000fe40000000a00 */
[----:B------:R-:W-:-:S04]  /*1040*/  ISETP.NE.U32.AND P0, PT, RZ, UR4, PT ;  /* 0x00000004ff007c0c */ /* 0x000fc8000bf05070 */
[----:B------:R-:W-:-:S13]  /*1050*/  ISETP.NE.AND.EX P0, PT, RZ, UR5, PT, P0 ;  /* 0x00000005ff007c0c */ /* 0x000fda000bf05300 */
[----:B------:R-:W-:Y:S05]  /*1060*/  @!P0 BRA `(.L_x_13) ;  /* 0x00000000000c8947 */ /* 0x000fea0003800000 */
[----:B------:R-:W0:Y:S02]  /*1070*/  LDC.64 R122, c[0x0][0x588] ;  /* 0x00016200ff7a7b82 */ /* 0x000e240000000a00 */
[----:B0-----:R1:W5:Y:S01]  /*1080*/  LDG.E R122, desc[UR38][R122.64] ;  /* 0x000000267a7a7981 */ /* 0x001362000c1e1900 */
[----:B------:R-:W-:Y:S05]  /*1090*/  BRA `(.L_x_12) ;  /* 0x0000000000087947 */ /* 0x000fea0003800000 */
.L_x_13:
[----:B------:R-:W-:Y:S02]  /*10a0*/  ULDC UR4, c[0x0][0x580] ;  /* 0x0001600000047ab9 */ /* 0x000fe40000000800 */
[----:B------:R-:W-:-:S07]  /*10b0*/  IMAD.U32 R122, RZ, RZ, UR4 ;  /* 0x00000004ff7a7e24 */ /* 0x000fce000f8e00ff */
.L_x_12:
[----:B------:R-:W-:Y:S02]  /*10c0*/  ULDC.64 UR4, c[0x0][0x5a0] ;  /* 0x0001680000047ab9 */ /* 0x000fe40000000a00 */
[----:B------:R-:W-:-:S04]  /*10d0*/  ISETP.NE.U32.AND P0, PT, RZ, UR4, PT ;  /* 0x00000004ff007c0c */ /* 0x000fc8000bf05070 */
[----:B------:R-:W-:-:S13]  /*10e0*/  ISETP.NE.AND.EX P0, PT, RZ, UR5, PT, P0 ;  /* 0x00000005ff007c0c */ /* 0x000fda000bf05300 */
[----:B------:R-:W-:Y:S05]  /*10f0*/  @!P0 BRA `(.L_x_14) ;  /* 0x00000000001c8947 */ /* 0x000fea0003800000 */
[----:B0-----:R-:W0:Y:S02]  /*1100*/  LDC.64 R4, c[0x0][0x5a0] ;  /* 0x00016800ff047b82 */ /* 0x001e240000000a00 */
[----:B0-----:R-:W2:Y:S02]  /*1110*/  LDG.E.64 R4, desc[UR38][R4.64] ;  /* 0x0000002604047981 */ /* 0x001ea4000c1e1b00 */
[----:B--2---:R-:W-:-:S04]  /*1120*/  ISETP.NE.U32.AND P0, PT, R4, RZ, PT ;  /* 0x000000ff0400720c */ /* 0x004fc80003f05070 */
[----:B------:R-:W-:-:S13]  /*1130*/  ISETP.NE.AND.EX P0, PT, R5, RZ, PT, P0 ;  /* 0x000000ff0500720c */ /* 0x000fda0003f05300 */
[----:B------:R-:W-:Y:S05]  /*1140*/  @!P0 BRA `(.L_x_14) ;  /* 0x0000000000088947 */ /* 0x000fea0003800000 */
[----:B-1----:R0:W5:Y:S01]  /*1150*/  LD.E R123, desc[UR38][R4.64] ;  /* 0x00000026047b7980 */ /* 0x002162000c101900 */
[----:B------:R-:W-:Y:S05]  /*1160*/  BRA `(.L_x_15) ;  /* 0x0000000000247947 */ /* 0x000fea0003800000 */
.L_x_14:
[----:B------:R-:W-:Y:S02]  /*1170*/  ULDC.64 UR4, c[0x0][0x590] ;  /* 0x0001640000047ab9 */ /* 0x000fe40000000a00 */
[----:B------:R-:W-:-:S04]  /*1180*/  ISETP.NE.U32.AND P0, PT, RZ, UR4, PT ;  /* 0x00000004ff007c0c */ /* 0x000fc8000bf05070 */
[----:B------:R-:W-:-:S13]  /*1190*/  ISETP.NE.AND.EX P0, PT, RZ, UR5, PT, P0 ;  /* 0x00000005ff007c0c */ /* 0x000fda000bf05300 */
[----:B------:R-:W-:Y:S05]  /*11a0*/  @!P0 BRA `(.L_x_16) ;  /* 0x00000000000c8947 */ /* 0x000fea0003800000 */
[----:B0-----:R-:W1:Y:S02]  /*11b0*/  LDC.64 R4, c[0x0][0x590] ;  /* 0x00016400ff047b82 */ /* 0x001e640000000a00 */
[----:B-1----:R1:W5:Y:S01]  /*11c0*/  LDG.E R123, desc[UR38][R4.64] ;  /* 0x00000026047b7981 */ /* 0x002362000c1e1900 */
[----:B------:R-:W-:Y:S05]  /*11d0*/  BRA `(.L_x_15) ;  /* 0x0000000000087947 */ /* 0x000fea0003800000 */
.L_x_16:
[----:B------:R-:W-:Y:S02]  /*11e0*/  ULDC UR4, c[0x0][0x584] ;  /* 0x0001610000047ab9 */ /* 0x000fe40000000800 */
[----:B-1----:R-:W-:-:S07]  /*11f0*/  IMAD.U32 R123, RZ, RZ, UR4 ;  /* 0x00000004ff7b7e24 */ /* 0x002fce000f8e00ff */
.L_x_15:
[----:B------:R-:W-:-:S13]  /*1200*/  LOP3.LUT P0, RZ, R3, 0xff, RZ, 0xc0, !PT ;  /* 0x000000ff03ff7812 */ /* 0x000fda000780c0ff */
[----:B------:R-:W-:Y:S05]  /*1210*/  @!P0 EXIT ;  /* 0x000000000000894d */ /* 0x000fea0003800000 */
[----:B------:R-:W2:Y:S01]  /*1220*/  LDC R128, c[0x0][0x658] ;  /* 0x00019600ff807b82 */ /* 0x000ea20000000800 */
[----:B------:R-:W-:Y:S01]  /*1230*/  ULDC.64 UR6, c[0x0][0x288] ;  /* 0x0000a20000067ab9 */ /* 0x000fe20000000a00 */
[----:B------:R-:W-:Y:S01]  /*1240*/  LOP3.LUT R7, R7, 0x1, RZ, 0xc0, !PT ;  /* 0x0000000107077812 */ /* 0x000fe200078ec0ff */
[----:B------:R-:W-:Y:S01]  /*1250*/  UIADD3 UR4, UR7, 0x3f, URZ ;  /* 0x0000003f07047890 */ /* 0x000fe2000fffe03f */
[----:B------:R-:W-:Y:S01]  /*1260*/  SHF.R.U32.HI R3, RZ, 0x2, R130 ;  /* 0x00000002ff037819 */ /* 0x000fe20000011682 */
[----:B01----:R-:W-:Y:S01]  /*1270*/  IMAD.U32 R4, RZ, RZ, UR6 ;  /* 0x00000006ff047e24 */ /* 0x003fe2000f8e00ff */
[----:B------:R-:W-:Y:S01]  /*1280*/  SHF.R.U32.HI R0, RZ, 0x1, R0 ;  /* 0x00000001ff007819 */ /* 0x000fe20000011600 */
[----:B------:R-:W-:Y:S01]  /*1290*/  USHF.R.S32.HI UR5, URZ, 0x1f, UR4 ;  /* 0x0000001f3f057899 */ /* 0x000fe20008011404 */
[----:B------:R-:W0:Y:S01]  /*12a0*/  LDC.64 R124, c[0x0][0x5c8] ;  /* 0x00017200ff7c7b82 */ /* 0x000e220000000a00 */
[----:B------:R-:W-:Y:S01]  /*12b0*/  LOP3.LUT R129, R130, 0x3, RZ, 0xc0, !PT ;  /* 0x0000000382817812 */ /* 0x000fe200078ec0ff */
[----:B------:R-:W-:Y:S01]  /*12c0*/  IMAD.SHL.U32 R120, R7, 0x40, RZ ;  /* 0x0000004007787824 */ /* 0x000fe200078e00ff */
[----:B------:R-:W-:Y:S01]  /*12d0*/  LOP3.LUT R3, R3, 0x7, RZ, 0xc0, !PT ;  /* 0x0000000703037812 */ /* 0x000fe200078ec0ff */
[----:B------:R-:W-:Y:S01]  /*12e0*/  ULEA.HI UR5, UR5, UR4, URZ, 0x6 ;  /* 0x0000000405057291 */ /* 0x000fe2000f8f303f */
[----:B------:R-:W-:Y:S01]  /*12f0*/  LOP3.LUT R0, R0, 0x30, RZ, 0xc0, !PT ;  /* 0x0000003000007812 */ /* 0x000fe200078ec0ff */
[----:B------:R-:W-:Y:S01]  /*1300*/  IMAD R129, R129, -0x2, R4 ;  /* 0xfffffffe81817824 */ /* 0x000fe200078e0204 */
[--C-:B------:R-:W-:Y:S01]  /*1310*/  LOP3.LUT R120, R120, 0x40, R3.reuse, 0xe2, !PT ;  /* 0x0000004078787812 */ /* 0x100fe200078ee203 */
[----:B------:R-:W-:Y:S01]  /*1320*/  USHF.R.S32.HI UR43, URZ, 0x6, UR5 ;  /* 0x000000063f2b7899 */ /* 0x000fe20008011405 */
[----:B------:R-:W-:Y:S01]  /*1330*/  IADD3 R4, RZ, -R0, -R3 ;  /* 0x80000000ff047210 */ /* 0x000fe20007ffe803 */
[----:B------:R-:W-:Y:S01]  /*1340*/  IMAD.MOV.U32 R3, RZ, RZ, -0x1 ;  /* 0xffffffffff037424 */ /* 0x000fe200078e00ff */
[----:B------:R-:W-:Y:S01]  /*1350*/  LOP3.LUT R132, R130, 0x80, RZ, 0xc0, !PT ;  /* 0x0000008082847812 */ /* 0x000fe200078ec0ff */
[----:B------:R-:W-:Y:S01]  /*1360*/  IMAD.MOV.U32 R5, RZ, RZ, 0x1 ;  /* 0x00000001ff057424 */ /* 0x000fe200078e00ff */
[----:B------:R-:W-:Y:S01]  /*1370*/  UISETP.LT.AND UP0, UPT, UR43, 0x1, UPT ;  /* 0x000000012b00788c */ /* 0x000fe2000bf01270 */
[----:B------:R-:W-:Y:S01]  /*1380*/  IMAD R4, R7, -0x40, R4 ;  /* 0xffffffc007047824 */ /* 0x000fe200078e0204 */
[----:B------:R-:W-:Y:S01]  /*1390*/  ULDC UR4, c[0x0][0x284] ;  /* 0x0000a10000047ab9 */ /* 0x000fe20000000800 */
[----:B--2---:R-:W-:Y:S01]  /*13a0*/  SHF.L.U32 R3, R3, R128, RZ ;  /* 0x0000008003037219 */ /* 0x004fe200000006ff */
[----:B------:R-:W-:Y:S01]  /*13b0*/  USEL UR44, UR43, 0x1, UP0 ;  /* 0x000000012b2c7887 */ /* 0x000fe20008000000 */
[----:B------:R-:W-:Y:S01]  /*13c0*/  LOP3.LUT R120, R120, R0, RZ, 0xfc, !PT ;  /* 0x0000000078787212 */ /* 0x000fe200078efcff */
[----:B------:R-:W-:Y:S01]  /*13d0*/  IMAD.SHL.U32 R130, R130, 0x2, RZ ;  /* 0x0000000282827824 */ /* 0x000fe200078e00ff */
[----:B------:R-:W-:Y:S01]  /*13e0*/  SHF.L.U32 R128, R5, R128, RZ ;  /* 0x0000008005807219 */ /* 0x000fe200000006ff */
[----:B------:R-:W-:Y:S01]  /*13f0*/  IMAD.MOV.U32 R121, RZ, RZ, RZ ;  /* 0x000000ffff797224 */ /* 0x000fe200078e00ff */
[----:B------:R-:W-:Y:S01]  /*1400*/  LOP3.LUT R148, R18, 0x1, RZ, 0xfc, !PT ;  /* 0x0000000112947812 */ /* 0x000fe200078efcff */
[----:B------:R-:W-:Y:S01]  /*1410*/  UIADD3 UR44, UR43, -UR44, URZ ;  /* 0x8000002c2b2c7290 */ /* 0x000fe2000fffe03f */
[C-C-:B0-----:R-:W-:Y:S01]  /*1420*/  SHF.L.U64.HI R126, R124.reuse, 0x7, R125.reuse ;  /* 0x000000077c7e7819 */ /* 0x141fe2000001027d */
[----:B------:R-:W-:Y:S01]  /*1430*/  UMOV UR40, URZ ;  /* 0x0000003f00287c82 */ /* 0x000fe20008000000 */
[C---:B------:R-:W-:Y:S01]  /*1440*/  SHF.L.U64.HI R127, R124.reuse, 0x3, R125 ;  /* 0x000000037c7f7819 */ /* 0x040fe2000001027d */
[C---:B------:R-:W-:Y:S01]  /*1450*/  IMAD.SHL.U32 R125, R124.reuse, 0x80, RZ ;  /* 0x000000807c7d7824 */ /* 0x040fe200078e00ff */
[----:B------:R-:W-:Y:S01]  /*1460*/  SHF.R.U32.HI R132, RZ, 0x7, R132 ;  /* 0x00000007ff847819 */ /* 0x000fe20000011684 */
[----:B------:R-:W-:Y:S01]  /*1470*/  IMAD.SHL.U32 R124, R124, 0x8, RZ ;  /* 0x000000087c7c7824 */ /* 0x000fe200078e00ff */
[----:B------:R-:W-:Y:S01]  /*1480*/  LOP3.LUT R133, RZ, R3, RZ, 0x33, !PT ;  /* 0x00000003ff857212 */ /* 0x000fe200078e33ff */
[----:B------:R-:W-:Y:S01]  /*1490*/  UMOV UR41, URZ ;  /* 0x0000003f00297c82 */ /* 0x000fe20008000000 */
[----:B------:R-:W-:-:S07]  /*14a0*/  IADD3 R134, R4, UR4, RZ ;  /* 0x0000000404867c10 */ /* 0x000fce000fffe0ff */
.L_x_226:
[----:B------:R-:W0:Y:S01]  /*14b0*/  SHFL.IDX PT, R0, R132, RZ, 0x1f ;  /* 0x00001fff84007589 */ /* 0x000e2200000e0000 */
[----:B-1----:R-:W1:Y:S01]  /*14c0*/  S2UR UR7, SR_CgaCtaId ;  /* 0x00000000000779c3 */ /* 0x002e620000008800 */
[----:B------:R-:W-:Y:S01]  /*14d0*/  UMOV UR6, 0x400 ;  /* 0x0000040000067882 */ /* 0x000fe20000000000 */
[----:B0-----:R-:W-:Y:S01]  /*14e0*/  R2UR UR4, R0 ;  /* 0x00000000000472ca */ /* 0x001fe200000e0000 */
[----:B-1----:R-:W-:-:S12]  /*14f0*/  ULEA UR6, UR7, UR6, 0x18 ;  /* 0x0000000607067291 */ /* 0x002fd8000f8ec03f */
[----:B------:R-:W-:-:S04]  /*1500*/  ULEA.HI UR5, UR4, UR4, URZ, 0x1 ;  /* 0x0000000404057291 */ /* 0x000fc8000f8f083f */
[----:B------:R-:W-:-:S04]  /*1510*/  ULOP3.LUT UR5, UR5, 0x7fffe, URZ, 0xc0, !UPT ;  /* 0x0007fffe05057892 */ /* 0x000fc8000f8ec03f */
[----:B------:R-:W-:-:S03]  /*1520*/  UIADD3 UR5, UR4, -UR5, URZ ;  /* 0x8000000504057290 */ /* 0x000fc6000fffe03f */
[----:B------:R-:W-:Y:S01]  /*1530*/  ULDC UR4, c[0x0][0x28c] ;  /* 0x0000a30000047ab9 */ /* 0x000fe20000000800 */
[----:B------:R-:W-:Y:S01]  /*1540*/  ULEA UR5, UR5, UR6, 0xd ;  /* 0x0000000605057291 */ /* 0x000fe2000f8e683f */
[----:B------:R-:W-:-:S03]  /*1550*/  ISETP.LT.AND P0, PT, RZ, UR4, PT ;  /* 0x00000004ff007c0c */ /* 0x000fc6000bf01270 */
[----:B------:R-:W-:-:S04]  /*1560*/  UIADD3 UR5, UR5, 0x100, URZ ;  /* 0x0000010005057890 */ /* 0x000fc8000fffe03f */
[----:B------:R-:W-:-:S04]  /*1570*/  USHF.R.U32.HI UR5, URZ, 0x4, UR5 ;  /* 0x000000043f057899 */ /* 0x000fc80008011605 */
[----:B------:R-:W-:-:S04]  /*1580*/  ULOP3.LUT UR5, UR5, 0x3fff, URZ, 0xc0, !UPT ;  /* 0x00003fff05057892 */ /* 0x000fc8000f8ec03f */
[----:B------:R-:W-:Y:S01]  /*1590*/  ULOP3.LUT UR45, UR5, 0x10000, URZ, 0xfc, !UPT ;  /* 0x00010000052d7892 */ /* 0x000fe2000f8efc3f */
[----:B--2345:R-:W-:Y:S11]  /*15a0*/  @P0 BRA `(.L_x_17) ;  /* 0x0000000000400947 */ /* 0x03cff60003800000 */
[----:B------:R-:W-:Y:S01]  /*15b0*/  MOV R0, 0x0 ;  /* 0x0000000000007802 */ /* 0x000fe20000000f00 */
[----:B------:R-:W-:Y:S01]  /*15c0*/  ULDC.64 UR4, c[0x4][0x68] ;  /* 0x01001a0000047ab9 */ /* 0x000fe20000000a00 */
[----:B------:R-:W-:Y:S01]  /*15d0*/  ULDC.64 UR6, c[0x4][0x8] ;  /* 0x0100020000067ab9 */ /* 0x000fe20000000a00 */
[----:B------:R-:W-:Y:S01]  /*15e0*/  IMAD.U32 R4, RZ, RZ, UR4 ;  /* 0x00000004ff047e24 */ /* 0x000fe2000f8e00ff */
[----:B------:R0:W1:Y:S01]  /*15f0*/  LDC.64 R14, c[0x4][R0] ;  /* 0x01000000000e7b82 */ /* 0x0000620000000a00 */
[----:B------:R-:W-:Y:S01]  /*1600*/  IMAD.U32 R5, RZ, RZ, UR5 ;  /* 0x00000005ff057e24 */ /* 0x000fe2000f8e00ff */
[----:B------:R-:W-:Y:S01]  /*1610*/  ULDC.64 UR4, c[0x4][0x70] ;  /* 0x01001c0000047ab9 */ /* 0x000fe20000000a00 */
[----:B------:R-:W-:Y:S02]  /*1620*/  IMAD.U32 R10, RZ, RZ, UR6 ;  /* 0x00000006ff0a7e24 */ /* 0x000fe4000f8e00ff */
[----:B------:R-:W-:Y:S02]  /*1630*/  IMAD.U32 R6, RZ, RZ, UR4 ;  /* 0x00000004ff067e24 */ /* 0x000fe4000f8e00ff */
[----:B------:R-:W-:-:S02]  /*1640*/  IMAD.U32 R7, RZ, RZ, UR5 ;  /* 0x00000005ff077e24 */ /* 0x000fc4000f8e00ff */
[----:B------:R-:W-:Y:S02]  /*1650*/  IMAD.U32 R11, RZ, RZ, UR7 ;  /* 0x00000007ff0b7e24 */ /* 0x000fe4000f8e00ff */
[----:B------:R-:W-:Y:S02]  /*1660*/  IMAD.MOV.U32 R8, RZ, RZ, 0x1e1 ;  /* 0x000001e1ff087424 */ /* 0x000fe400078e00ff */
[----:B------:R-:W-:Y:S02]  /*1670*/  IMAD.MOV.U32 R12, RZ, RZ, 0x1 ;  /* 0x00000001ff0c7424 */ /* 0x000fe400078e00ff */
[----:B0-----:R-:W-:-:S07]  /*1680*/  IMAD.MOV.U32 R13, RZ, RZ, RZ ;  /* 0x000000ffff0d7224 */ /* 0x001fce00078e00ff */
[----:B------:R-:W-:-:S07]  /*1690*/  LEPC R20, `(.L_x_17) ;  /* 0x000000001014794e */ /* 0x000fce0000000000 */
[----:B-1---5:R-:W-:Y:S05]  /*16a0*/  CALL.ABS.NOINC R14 ;  /* 0x000000000e007343 */ /* 0x022fea0003c00000 */
.L_x_17:
[----:B------:R-:W-:-:S13]  /*16b0*/  ISETP.NE.AND P0, PT, R148, 0x3, PT ;  /* 0x000000039400780c */ /* 0x000fda0003f05270 */
[----:B------:R-:W-:Y:S05]  /*16c0*/  @!P0 BRA `(.L_x_18) ;  /* 0x0000000000048947 */ /* 0x000fea0003800000 */
[----:B------:R-:W-:Y:S01]  /*16d0*/  BPT.TRAP 0x1 ;  /* 0x000000040000795c */ /* 0x000fe20000300000 */
.L_x_18:
[----:B------:R-:W0:Y:S01]  /*16e0*/  S2UR UR5, SR_CgaCtaId ;  /* 0x00000000000579c3 */ /* 0x000e220000008800 */
[----:B------:R-:W-:Y:S01]  /*16f0*/  UMOV UR4, 0x400 ;  /* 0x0000040000047882 */ /* 0x000fe20000000000 */
[----:B------:R-:W-:Y:S01]  /*1700*/  IMAD.U32 R3, RZ, RZ, UR41 ;  /* 0x00000029ff037e24 */ /* 0x000fe2000f8e00ff */
[----:B------:R-:W-:-:S04]  /*1710*/  MOV R0, UR40 ;  /* 0x0000002800007c02 */ /* 0x000fc80008000f00 */
[----:B------:R-:W-:Y:S01]  /*1720*/  SHF.L.U32 R0, R0, 0x1f, RZ ;  /* 0x0000001f00007819 */ /* 0x000fe200000006ff */
[----:B0-----:R-:W-:-:S06]  /*1730*/  ULEA UR4, UR5, UR4, 0x18 ;  /* 0x0000000405047291 */ /* 0x001fcc000f8ec03f */
[----:B------:R-:W-:-:S04]  /*1740*/  IMAD.U32 R6, RZ, RZ, UR4 ;  /* 0x00000004ff067e24 */ /* 0x000fc8000f8e00ff */
[----:B------:R-:W-:-:S04]  /*1750*/  IMAD R3, R3, 0x8, R6 ;  /* 0x0000000803037824 */ /* 0x000fc800078e0206 */
[----:B------:R0:W1:Y:S01]  /*1760*/  SYNCS.PHASECHK.TRANS64.TRYWAIT P1, [R3+URZ], R0 ;  /* 0x00000000030075a7 */ /* 0x000062000802017f */
[----:B------:R-:W-:Y:S05]  /*1770*/  @!P0 BRA `(.L_x_19) ;  /* 0x0000000000048947 */ /* 0x000fea0003800000 */
[----:B------:R-:W-:Y:S01]  /*1780*/  BPT.TRAP 0x1 ;  /* 0x000000040000795c */ /* 0x000fe20000300000 */
.L_x_19:
[----:B------:R-:W-:-:S05]  /*1790*/  IMAD.U32 R4, RZ, RZ, UR44 ;  /* 0x0000002cff047e24 */ /* 0x000fca000f8e00ff */
[----:B------:R-:W-:Y:S01]  /*17a0*/  ISETP.GE.AND P2, PT, R4, 0x1, PT ;  /* 0x000000010400780c */ /* 0x000fe20003f46270 */
[----:B-1----:R-:W-:-:S12]  /*17b0*/  @P1 BRA `(.L_x_20) ;  /* 0x0000000000081947 */ /* 0x002fd80003800000 */
[----:B------:R-:W1:Y:S02]  /*17c0*/  SYNCS.PHASECHK.TRANS64.TRYWAIT P1, [R3+URZ], R0 ;  /* 0x00000000030075a7 */ /* 0x000e64000802017f */
[----:B-1----:R-:W-:Y:S05]  /*17d0*/  @!P1 BRA `(.L_x_21) ;  /* 0x0000008c00309947 */ /* 0x002fea0003800000 */
.L_x_20:
[----:B------:R-:W-:Y:S05]  /*17e0*/  WARPSYNC.ALL ;  /* 0x0000000000007948 */ /* 0x000fea0003800000 */
[----:B------:R-:W-:Y:S01]  /*17f0*/  R2UR UR4, R6 ;  /* 0x00000000060472ca */ /* 0x000fe200000e0000 */
[----:B------:R-:W-:Y:S01]  /*1800*/  ULEA UR5, UR41, UR45, 0xb ;  /* 0x0000002d29057291 */ /* 0x000fe2000f8e583f */
[----:B------:R-:W-:Y:S01]  /*1810*/  WARPGROUP.ARRIVE ;  /* 0x00000000000079c5 */ /* 0x000fe20000000000 */
[----:B------:R-:W-:Y:S01]  /*1820*/  UMOV UR9, 0x40000040 ;  /* 0x4000004000097882 */ /* 0x000fe20000000000 */
[----:B------:R-:W-:-:S04]  /*1830*/  UMOV UR11, 0x40000040 ;  /* 0x40000040000b7882 */ /* 0x000fc80000000000 */
[----:B------:R-:W-:-:S05]  /*1840*/  UMOV UR8, UR5 ;  /* 0x0000000500087c82 */ /* 0x000fca0008000000 */
[----:B------:R-:W-:-:S04]  /*1850*/  UIADD3 UR4, UR4, 0x28100, URZ ;  /* 0x0002810004047890 */ /* 0x000fc8000fffe03f */
[----:B------:R-:W-:-:S04]  /*1860*/  USHF.R.U32.HI UR4, URZ, 0x4, UR4 ;  /* 0x000000043f047899 */ /* 0x000fc80008011604 */
[----:B------:R-:W-:-:S04]  /*1870*/  ULOP3.LUT UR4, UR4, 0x3fff, URZ, 0xc0, !UPT ;  /* 0x00003fff04047892 */ /* 0x000fc8000f8ec03f */
[----:B------:R-:W-:-:S04]  /*1880*/  ULOP3.LUT UR4, UR4, 0x10000, URZ, 0xfc, !UPT ;  /* 0x0001000004047892 */ /* 0x000fc8000f8efc3f */
[----:B------:R-:W-:-:S07]  /*1890*/  UIMAD UR6, UR41, 0x300, UR4 ;  /* 0x00000300290678a4 */ /* 0x000fce000f8e0204 */
[----:B------:R-:W-:Y:S02]  /*18a0*/  UMOV UR10, UR6 ;  /* 0x00000006000a7c82 */ /* 0x000fe40008000000 */
[----:B------:R-:W-:Y:S01]  /*18b0*/  HGMMA.64x96x16.F32.BF16 R72, gdesc[UR8], RZ, !UPT, gsb0 ;  /* 0x01600000084879f0 */ /* 0x000fe2000c0018ff */
[----:B------:R-:W-:Y:S01]  /*18c0*/  UIADD3 UR8, UR5, 0x400, URZ ;  /* 0x0000040005087890 */ /* 0x000fe2000fffe03f */
[----:B------:R-:W-:Y:S01]  /*18d0*/  UMOV UR9, 0x40000040 ;  /* 0x4000004000097882 */ /* 0x000fe20000000000 */
[----:B------:R-:W-:Y:S02]  /*18e0*/  WARPGROUP.DEPBAR.LE gsb0, 0x0 ;  /* 0x00008000000079c5 */ /* 0x000fe40000010000 */
[----:B------:R-:W-:-:S06]  /*18f0*/  WARPGROUP.ARRIVE ;  /* 0x00000000000079c5 */ /* 0x000fcc0000000000 */
[----:B------:R-:W-:Y:S01]  /*1900*/  HGMMA.64x96x16.F32.BF16 R24, gdesc[UR8], RZ, !UPT, gsb0 ;  /* 0x01600000081879f0 */ /* 0x000fe2000c0018ff */
[----:B------:R-:W-:Y:S02]  /*1910*/  UIADD3 UR8, UR5, 0x2, URZ ;  /* 0x0000000205087890 */ /* 0x000fe4000fffe03f */
[----:B------:R-:W-:Y:S01]  /*1920*/  UIADD3 UR10, UR6, 0x2, URZ ;  /* 0x00000002060a7890 */ /* 0x000fe2000fffe03f */
[----:B------:R-:W-:Y:S01]  /*1930*/  UMOV UR9, 0x40000040 ;  /* 0x4000004000097882 */ /* 0x000fe20000000000 */
[----:B------:R-:W-:Y:S01]  /*1940*/  UMOV UR11, 0x40000040 ;  /* 0x40000040000b7882 */ /* 0x000fe20000000000 */
[----:B------:R-:W-:Y:S02]  /*1950*/  WARPGROUP.DEPBAR.LE gsb0, 0x0 ;  /* 0x00008000000079c5 */ /* 0x000fe40000010000 */
[----:B------:R-:W-:-:S06]  /*1960*/  WARPGROUP.ARRIVE ;  /* 0x00000000000079c5 */ /* 0x000fcc0000000000 */
[----:B------:R-:W-:Y:S01]  /*1970*/  HGMMA.64x96x16.F32.BF16 R72, gdesc[UR8], R72, gsb0 ;  /* 0x01600000084879f0 */ /* 0x000fe20008001848 */
[----:B------:R-:W-:Y:S01]  /*1980*/  UIADD3 UR8, UR5, 0x402, URZ ;  /* 0x0000040205087890 */ /* 0x000fe2000fffe03f */
[----:B------:R-:W-:Y:S01]  /*1990*/  UMOV UR9, 0x40000040 ;  /* 0x4000004000097882 */ /* 0x000fe20000000000 */
[----:B------:R-:W-:Y:S02]  /*19a0*/  WARPGROUP.DEPBAR.LE gsb0, 0x0 ;  /* 0x00008000000079c5 */ /* 0x000fe40000010000 */
[----:B------:R-:W-:-:S06]  /*19b0*/  WARPGROUP.ARRIVE ;  /* 0x00000000000079c5 */ /* 0x000fcc0000000000 */
[----:B------:R-:W-:Y:S01]  /*19c0*/  HGMMA.64x96x16.F32.BF16 R24, gdesc[UR8], R24, gsb0 ;  /* 0x01600000081879f0 */ /* 0x000fe20008001818 */
        /* <DEDUP_REMOVED lines=23> */
[----:B------:R-:W-:Y:S03]  /*1b40*/  HGMMA.64x96x16.F32.BF16 R24, gdesc[UR8], R24, gsb0 ;  /* 0x01600000081879f0 */ /* 0x000fe60008001818 */
[----:B------:R-:W-:Y:S02]  /*1b50*/  WARPGROUP.DEPBAR.LE gsb0, 0x0 ;  /* 0x00008000000079c5 */ /* 0x000fe40000010000 */
[----:B------:R-:W-:Y:S05]  /*1b60*/  @!P2 BRA `(.L_x_22) ;  /* 0x000000040078a947 */ /* 0x000fea0003800000 */
[----:B------:R-:W-:Y:S01]  /*1b70*/  UIADD3 UR5, UR41, 0x1, URZ ;  /* 0x0000000129057890 */ /* 0x000fe2000fffe03f */
[----:B01----:R-:W-:Y:S02]  /*1b80*/  IMAD.U32 R0, RZ, RZ, UR44 ;  /* 0x0000002cff007e24 */ /* 0x003fe4000f8e00ff */
[----:B------:R-:W-:Y:S01]  /*1b90*/  IMAD.U32 R3, RZ, RZ, UR41 ;  /* 0x00000029ff037e24 */ /* 0x000fe2000f8e00ff */
[----:B------:R-:W-:-:S04]  /*1ba0*/  UISETP.NE.AND UP0, UPT, UR5, 0x5, UPT ;  /* 0x000000050500788c */ /* 0x000fc8000bf05270 */
[----:B------:R-:W-:Y:S02]  /*1bb0*/  USEL UR6, URZ, 0x1, UP0 ;  /* 0x000000013f067887 */ /* 0x000fe40008000000 */
[----:B------:R-:W-:Y:S02]  /*1bc0*/  USEL UR5, UR5, URZ, UP0 ;  /* 0x0000003f05057287 */ /* 0x000fe40008000000 */
[----:B------:R-:W-:-:S06]  /*1bd0*/  ULOP3.LUT UR6, UR40, UR6, URZ, 0x3c, !UPT ;  /* 0x0000000628067292 */ /* 0x000fcc000f8e3c3f */
[----:B------:R-:W-:-:S07]  /*1be0*/  IMAD.U32 R7, RZ, RZ, UR6 ;  /* 0x00000006ff077e24 */ /* 0x000fce000f8e00ff */
.L_x_29:
[----:B------:R-:W-:Y:S05]  /*1bf0*/  @!P0 BRA `(.L_x_23) ;  /* 0x0000000000048947 */ /* 0x000fea0003800000 */
[----:B------:R-:W-:Y:S01]  /*1c00*/  BPT.TRAP 0x1 ;  /* 0x000000040000795c */ /* 0x000fe20000300000 */
.L_x_23:
[----:B------:R-:W0:Y:S01]  /*1c10*/  S2UR UR7, SR_CgaCtaId ;  /* 0x00000000000779c3 */ /* 0x000e220000008800 */
[----:B------:R-:W-:Y:S01]  /*1c20*/  UMOV UR6, 0x400 ;  /* 0x0000040000067882 */ /* 0x000fe20000000000 */
[----:B------:R-:W-:Y:S01]  /*1c30*/  IMAD.U32 R5, RZ, RZ, UR5 ;  /* 0x00000005ff057e24 */ /* 0x000fe2000f8e00ff */
[----:B------:R-:W-:Y:S01]  /*1c40*/  SHF.L.U32 R4, R7, 0x1f, RZ ;  /* 0x0000001f07047819 */ /* 0x000fe200000006ff */
[----:B0-----:R-:W-:-:S06]  /*1c50*/  ULEA UR6, UR7, UR6, 0x18 ;  /* 0x0000000607067291 */ /* 0x001fcc000f8ec03f */
[----:B------:R-:W-:-:S04]  /*1c60*/  IMAD.U32 R6, RZ, RZ, UR6 ;  /* 0x00000006ff067e24 */ /* 0x000fc8000f8e00ff */
[----:B------:R-:W-:-:S04]  /*1c70*/  IMAD R5, R5, 0x8, R6 ;  /* 0x0000000805057824 */ /* 0x000fc800078e0206 */
[----:B------:R0:W1:Y:S01]  /*1c80*/  SYNCS.PHASECHK.TRANS64.TRYWAIT P1, [R5+URZ], R4 ;  /* 0x00000004050075a7 */ /* 0x000062000802017f */
[----:B------:R-:W-:Y:S05]  /*1c90*/  @!P0 BRA `(.L_x_24) ;  /* 0x0000000000048947 */ /* 0x000fea0003800000 */
[----:B------:R-:W-:Y:S01]  /*1ca0*/  BPT.TRAP 0x1 ;  /* 0x000000040000795c */ /* 0x000fe20000300000 */
.L_x_24:
[----:B-1----:R-:W-:Y:S05]  /*1cb0*/  @P1 BRA `(.L_x_25) ;  /* 0x0000000000081947 */ /* 0x002fea0003800000 */
[----:B------:R-:W1:Y:S02]  /*1cc0*/  SYNCS.PHASECHK.TRANS64.TRYWAIT P1, [R5+URZ], R4 ;  /* 0x00000004050075a7 */ /* 0x000e64000802017f */
[----:B-1----:R-:W-:Y:S05]  /*1cd0*/  @!P1 BRA `(.L_x_26) ;  /* 0x0000008800049947 */ /* 0x002fea0003800000 */
.L_x_25:
[----:B------:R-:W-:Y:S01]  /*1ce0*/  ULEA UR6, UR5, UR45, 0xb ;  /* 0x0000002d05067291 */ /* 0x000fe2000f8e583f */
[----:B------:R-:W-:Y:S01]  /*1cf0*/  WARPGROUP.ARRIVE ;  /* 0x00000000000079c5 */ /* 0x000fe20000000000 */
[----:B------:R-:W-:Y:S01]  /*1d00*/  UIMAD UR7, UR5, 0x300, UR4 ;  /* 0x00000300050778a4 */ /* 0x000fe2000f8e0204 */
[----:B------:R-:W-:Y:S01]  /*1d10*/  UMOV UR9, 0x40000040 ;  /* 0x4000004000097882 */ /* 0x000fe20000000000 */
[----:B------:R-:W-:-:S03]  /*1d20*/  UMOV UR11, 0x40000040 ;  /* 0x40000040000b7882 */ /* 0x000fc60000000000 */
[----:B------:R-:W-:Y:S02]  /*1d30*/  UMOV UR8, UR6 ;  /* 0x0000000600087c82 */ /* 0x000fe40008000000 */
[----:B------:R-:W-:Y:S02]  /*1d40*/  UMOV UR10, UR7 ;  /* 0x00000007000a7c82 */ /* 0x000fe40008000000 */
        /* <DEDUP_REMOVED lines=44> */
[----:B------:R-:W-:Y:S01]  /*2010*/  BPT.TRAP 0x1 ;  /* 0x000000040000795c */ /* 0x000fe20000300000 */
.L_x_27:
[----:B------:R-:W-:-:S13]  /*2020*/  ISETP.NE.AND P1, PT, R19, RZ, PT ;  /* 0x000000ff1300720c */ /* 0x000fda0003f25270 */
[----:B01----:R-:W-:-:S05]  /*2030*/  @P1 IMAD R4, R3, 0x8, R6 ;  /* 0x0000000803041824 */ /* 0x003fca00078e0206 */
[----:B------:R-:W-:-:S04]  /*2040*/  @P1 IADD3 R5, R4, 0x28, RZ ;  /* 0x0000002804051810 */ /* 0x000fc80007ffe0ff */
[----:B------:R-:W-:-:S04]  /*2050*/  @P1 PRMT R5, R22, 0x654, R5 ;  /* 0x0000065416051816 */ /* 0x000fc80000000005 */
[----:B------:R0:W-:Y:S01]  /*2060*/  @P1 SYNCS.ARRIVE.TRANS64.RED.A1T0 RZ, [R5+URZ], RZ ;  /* 0x000000ff05ff19a7 */ /* 0x0001e2000810043f */
[----:B------:R-:W-:-:S13]  /*2070*/  ISETP.GT.U32.AND P1, PT, R18, 0x1, PT ;  /* 0x000000011200780c */ /* 0x000fda0003f24070 */
[----:B0-----:R-:W-:Y:S05]  /*2080*/  @P1 BRA `(.L_x_28) ;  /* 0x0000000000041947 */ /* 0x001fea0003800000 */
[----:B------:R-:W-:Y:S01]  /*2090*/  BPT.TRAP 0x1 ;  /* 0x000000040000795c */ /* 0x000fe20000300000 */
.L_x_28:
[----:B------:R-:W-:Y:S01]  /*20a0*/  UIADD3 UR5, UR5, 0x1, URZ ;  /* 0x0000000105057890 */ /* 0x000fe2000fffe03f */
[C---:B------:R-:W-:Y:S01]  /*20b0*/  ISETP.GT.AND P2, PT, R0.reuse, 0x1, PT ;  /* 0x000000010000780c */ /* 0x040fe20003f44270 */
[----:B------:R-:W-:Y:S02]  /*20c0*/  VIADD R3, R3, 0x1 ;  /* 0x0000000103037836 */ /* 0x000fe40000000000 */
[----:B------:R-:W-:Y:S01]  /*20d0*/  UISETP.NE.AND UP0, UPT, UR5, 0x5, UPT ;  /* 0x000000050500788c */ /* 0x000fe2000bf05270 */
[----:B------:R-:W-:Y:S02]  /*20e0*/  VIADD R0, R0, 0xffffffff ;  /* 0xffffffff00007836 */ /* 0x000fe40000000000 */
[C---:B------:R-:W-:Y:S01]  /*20f0*/  ISETP.NE.AND P1, PT, R3.reuse, 0x5, PT ;  /* 0x000000050300780c */ /* 0x040fe20003f25270 */
[----:B------:R-:W-:Y:S02]  /*2100*/  USEL UR6, URZ, 0x1, UP0 ;  /* 0x000000013f067887 */ /* 0x000fe40008000000 */
[----:B------:R-:W-:Y:S01]  /*2110*/  USEL UR5, UR5, URZ, UP0 ;  /* 0x0000003f05057287 */ /* 0x000fe20008000000 */
[----:B------:R-:W-:-:S03]  /*2120*/  SEL R3, R3, RZ, P1 ;  /* 0x000000ff03037207 */ /* 0x000fc60000800000 */
[----:B------:R-:W-:Y:S01]  /*2130*/  LOP3.LUT R7, R7, UR6, RZ, 0x3c, !PT ;  /* 0x0000000607077c12 */ /* 0x000fe2000f8e3cff */
[----:B------:R-:W-:Y:S07]  /*2140*/  @P2 BRA `(.L_x_29) ;  /* 0xfffffff800a82947 */ /* 0x000fee000383ffff */
.L_x_22:
[----:B01----:R-:W0:Y:S02]  /*2150*/  LDC R0, c[0x0][0x28c] ;  /* 0x0000a300ff007b82 */ /* 0x003e240000000800 */
[----:B0-----:R-:W-:-:S13]  /*2160*/  ISETP.GE.AND P1, PT, R0, 0x1, PT ;  /* 0x000000010000780c */ /* 0x001fda0003f26270 */
[----:B------:R-:W-:Y:S05]  /*2170*/  @!P1 BRA `(.L_x_30) ;  /* 0x0000000000449947 */ /* 0x000fea0003800000 */
[----:B------:R-:W-:Y:S05]  /*2180*/  @!P0 BRA `(.L_x_31) ;  /* 0x0000000000048947 */ /* 0x000fea0003800000 */
[----:B------:R-:W-:Y:S01]  /*2190*/  BPT.TRAP 0x1 ;  /* 0x000000040000795c */ /* 0x000fe20000300000 */
.L_x_31:
[----:B------:R-:W-:-:S13]  /*21a0*/  ISETP.NE.AND P0, PT, R19, RZ, PT ;  /* 0x000000ff1300720c */ /* 0x000fda0003f05270 */
[----:B------:R-:W-:-:S05]  /*21b0*/  VOTEU.ANY UP0, P0 ;  /* 0x00000000003f7886 */ /* 0x000fca0000000100 */
[----:B------:R-:W-:-:S06]  /*21c0*/  @UP0 UIADD3 UR4, UR44, UR41, URZ ;  /* 0x000000292c040290 */ /* 0x000fcc000fffe03f */
[----:B------:R-:W-:Y:S02]  /*21d0*/  IMAD.U32 R4, RZ, RZ, UR4 ;  /* 0x00000004ff047e24 */ /* 0x000fe4000f8e00ff */
[----:B------:R-:W-:Y:S02]  /*21e0*/  IMAD.U32 R3, RZ, RZ, UR4 ;  /* 0x00000004ff037e24 */ /* 0x000fe4000f8e00ff */
[----:B------:R-:W-:-:S05]  /*21f0*/  @P0 IMAD.WIDE.U32 R4, R4, -0x33333333, RZ ;  /* 0xcccccccd04040825 */ /* 0x000fca00078e00ff */
[----:B------:R-:W-:-:S05]  /*2200*/  @P0 SHF.R.U32.HI R0, RZ, 0x2, R5 ;  /* 0x00000002ff000819 */ /* 0x000fca0000011605 */
[----:B------:R-:W-:-:S04]  /*2210*/  @P0 IMAD R0, R0, -0x5, R3 ;  /* 0xfffffffb00000824 */ /* 0x000fc800078e0203 */
[----:B------:R-:W-:-:S04]  /*2220*/  @P0 IMAD R0, R0, 0x8, R6 ;  /* 0x0000000800000824 */ /* 0x000fc800078e0206 */
[----:B------:R-:W-:-:S05]  /*2230*/  @P0 VIADD R3, R0, 0x28 ;  /* 0x0000002800030836 */ /* 0x000fca0000000000 */
[----:B------:R-:W-:-:S04]  /*2240*/  @P0 PRMT R3, R22, 0x654, R3 ;  /* 0x0000065416030816 */ /* 0x000fc80000000003 */
[----:B------:R0:W-:Y:S01]  /*2250*/  @P0 SYNCS.ARRIVE.TRANS64.RED.A1T0 RZ, [R3+URZ], RZ ;  /* 0x000000ff03ff09a7 */ /* 0x0001e2000810043f */
[----:B------:R-:W-:-:S13]  /*2260*/  ISETP.GT.U32.AND P0, PT, R18, 0x1, PT ;  /* 0x000000011200780c */ /* 0x000fda0003f04070 */
[----:B0-----:R-:W-:Y:S05]  /*2270*/  @P0 BRA `(.L_x_30) ;  /* 0x0000000000040947 */ /* 0x001fea0003800000 */
[----:B------:R-:W-:Y:S01]  /*2280*/  BPT.TRAP 0x1 ;  /* 0x000000040000795c */ /* 0x000fe20000300000 */
.L_x_30:
[----:B------:R-:W-:Y:S01]  /*2290*/  IMAD R135, R135, 0x60, RZ ;  /* 0x0000006087877824 */ /* 0x000fe200078e02ff */
[----:B------:R-:W-:Y:S01]  /*22a0*/  UIADD3 UR41, UR43, UR41, URZ ;  /* 0x000000292b297290 */ /* 0x000fe2000fffe03f */
[----:B------:R-:W-:Y:S01]  /*22b0*/  SHF.R.S32.HI R15, RZ, 0x1f, R23 ;  /* 0x0000001fff0f7819 */ /* 0x000fe20000011417 */
[----:B------:R-:W-:Y:S01]  /*22c0*/  ULDC UR7, c[0x0][0x288] ;  /* 0x0000a20000077ab9 */ /* 0x000fe20000000800 */
[----:B------:R-:W-:Y:S01]  /*22d0*/  IMAD.SHL.U32 R3, R131, 0x100, RZ ;  /* 0x0000010083037824 */ /* 0x000fe200078e00ff */
[C---:B------:R-:W-:Y:S01]  /*22e0*/  LOP3.LUT R4, R135.reuse, 0x6, R130, 0xf8, !PT ;  /* 0x0000000687047812 */ /* 0x040fe200078ef882 */
[----:B------:R-:W-:Y:S01]  /*22f0*/  UISETP.GT.U32.AND UP0, UPT, UR41, 0x4, UPT ;  /* 0x000000042900788c */ /* 0x000fe2000bf04070 */
[----:B------:R-:W-:Y:S01]  /*2300*/  ISETP.GE.AND P0, PT, R135, UR7, PT ;  /* 0x0000000787007c0c */ /* 0x000fe2000bf06270 */
[----:B------:R-:W-:Y:S01]  /*2310*/  ULDC.64 UR4, c[0x0][0x5d0] ;  /* 0x0001740000047ab9 */ /* 0x000fe20000000a00 */
[----:B------:R-:W-:Y:S01]  /*2320*/  SHF.R.S32.HI R5, RZ, 0x1f, R4 ;  /* 0x0000001fff057819 */ /* 0x000fe20000011404 */
[----:B------:R-:W-:Y:S01]  /*2330*/  ULDC UR10, c[0x0][0x284] ;  /* 0x0000a100000a7ab9 */ /* 0x000fe20000000800 */
[----:B------:R-:W-:Y:S01]  /*2340*/  IMAD R0, R15, UR4, RZ ;  /* 0x000000040f007c24 */ /* 0x000fe2000f8e02ff */
[----:B------:R-:W-:Y:S01]  /*2350*/  UISETP.LT.U32.AND UP0, UPT, UR43, 0x5, UP0 ;  /* 0x000000052b00788c */ /* 0x000fe20008701070 */
[----:B------:R-:W-:Y:S01]  /*2360*/  ISETP.GE.OR P0, PT, R3, UR10, P0 ;  /* 0x0000000a03007c0c */ /* 0x000fe20008706670 */
[----:B------:R-:W-:Y:S01]  /*2370*/  UISETP.GE.U32.AND UP1, UPT, UR43, 0x5, UPT ;  /* 0x000000052b00788c */ /* 0x000fe2000bf26070 */
[C---:B------:R-:W-:Y:S01]  /*2380*/  IMAD R11, R23.reuse, UR5, R0 ;  /* 0x00000005170b7c24 */ /* 0x040fe2000f8e0200 */
[----:B------:R-:W-:Y:S01]  /*2390*/  USEL UR6, URZ, 0x1, !UP0 ;  /* 0x000000013f067887 */ /* 0x000fe2000c000000 */
[----:B------:R-:W-:Y:S01]  /*23a0*/  IMAD.WIDE.U32 R6, R23, UR4, R4 ;  /* 0x0000000417067c25 */ /* 0x000fe2000f8e0004 */
[----:B------:R-:W-:Y:S01]  /*23b0*/  UIMAD.WIDE.U32 UR4, UR41, -0x33333333, URZ ;  /* 0xcccccccd290478a5 */ /* 0x000fe2000f8e003f */
[----:B------:R-:W-:-:S02]  /*23c0*/  ULDC.64 UR8, c[0x0][0x5c8] ;  /* 0x0001720000087ab9 */ /* 0x000fc40000000a00 */
[----:B------:R-:W-:Y:S01]  /*23d0*/  IMAD.WIDE R8, R131, 0x100, R120 ;  /* 0x0000010083087825 */ /* 0x000fe200078e0278 */
[----:B------:R-:W-:Y:S02]  /*23e0*/  USHF.R.U32.HI UR4, URZ, 0x2, UR5 ;  /* 0x000000023f047899 */ /* 0x000fe40008011605 */
[----:B------:R-:W-:Y:S01]  /*23f0*/  ULOP3.LUT UR40, UR40, UR6, URZ, 0x3c, !UPT ;  /* 0x0000000628287292 */ /* 0x000fe2000f8e3c3f */
[----:B------:R-:W-:Y:S01]  /*2400*/  IMAD R13, R9, UR8, RZ ;  /* 0x00000008090d7c24 */ /* 0x000fe2000f8e02ff */
[----:B------:R-:W-:Y:S01]  /*2410*/  UIMAD UR41, UR4, -0x5, UR41 ;  /* 0xfffffffb042978a4 */ /* 0x000fe2000f8e0229 */
[----:B------:R-:W-:Y:S01]  /*2420*/  IMAD.IADD R7, R7, 0x1, R11 ;  /* 0x0000000107077824 */ /* 0x000fe200078e020b */
[----:B------:R-:W-:Y:S01]  /*2430*/  @UP1 ULOP3.LUT UR40, UR40, 0x1, UR4, 0x78, !UPT ;  /* 0x0000000128281892 */ /* 0x000fe2000f8e7804 */
[C---:B------:R-:W-:Y:S02]  /*2440*/  IMAD R13, R8.reuse, UR9, R13 ;  /* 0x00000009080d7c24 */ /* 0x040fe4000f8e020d */
[----:B------:R-:W-:-:S04]  /*2450*/  IMAD.WIDE.U32 R144, R8, UR8, R6 ;  /* 0x0000000808907c25 */ /* 0x000fc8000f8e0006 */
[----:B------:R-:W-:Y:S01]  /*2460*/  IMAD.MOV.U32 R131, RZ, RZ, -0x1 ;  /* 0xffffffffff837424 */ /* 0x000fe200078e00ff */
[----:B------:R-:W-:Y:S06]  /*2470*/  @P0 BRA `(.L_x_32) ;  /* 0x00000064001c0947 */ /* 0x000fec0003800000 */
[----:B-----5:R-:W-:Y:S01]  /*2480*/  FSETP.NEU.AND P1, PT, R123, RZ, PT ;  /* 0x000000ff7b00720b */ /* 0x020fe20003f2d000 */
[----:B------:R-:W-:Y:S01]  /*2490*/  IMAD.IADD R3, R134, 0x1, -R3 ;  /* 0x0000000186037824 */ /* 0x000fe200078e0a03 */
[----:B------:R-:W-:Y:S01]  /*24a0*/  IADD3 R0, R129, -R135, RZ ;  /* 0x8000008781007210 */ /* 0x000fe20007ffe0ff */
[----:B------:R-:W-:Y:S01]  /*24b0*/  BSSY B0, `(.L_x_32) ;  /* 0x0000643000007945 */ /* 0x000fe20003800000 */
[----:B------:R-:W-:Y:S02]  /*24c0*/  IMAD.IADD R147, R145, 0x1, R13 ;  /* 0x0000000191937824 */ /* 0x000fe400078e020d */
[----:B------:R-:W-:-:S04]  /*24d0*/  ISETP.GT.AND P3, PT, R3, RZ, PT ;  /* 0x000000ff0300720c */ /* 0x000fc80003f64270 */
[----:B------:R-:W-:-:S03]  /*24e0*/  ISETP.GT.AND P0, PT, R0, RZ, P3 ;  /* 0x000000ff0000720c */ /* 0x000fc60001f04270 */
[----:B------:R-:W-:Y:S10]  /*24f0*/  @!P1 BRA `(.L_x_33) ;  /* 0x0000004800ac9947 */ /* 0x000ff40003800000 */
[----:B------:R-:W0:Y:S01]  /*2500*/  LDC.64 R10, c[0x0][0x5b8] ;  /* 0x00016e00ff0a7b82 */ /* 0x000e220000000a00 */
[----:B------:R-:W-:-:S07]  /*2510*/  ULDC.64 UR4, c[0x0][0x5c0] ;  /* 0x0001700000047ab9 */ /* 0x000fce0000000a00 */
[----:B------:R-:W1:Y:S08]  /*2520*/  LDC.64 R12, c[0x0][0x5b0] ;  /* 0x00016c00ff0c7b82 */ /* 0x000e700000000a00 */
[----:B------:R-:W2:Y:S01]  /*2530*/  LDC.64 R6, c[0x0][0x5a8] ;  /* 0x00016a00ff067b82 */ /* 0x000ea20000000a00 */
[----:B0-----:R-:W-:-:S04]  /*2540*/  IMAD R14, R15, R10, RZ ;  /* 0x0000000a0f0e7224 */ /* 0x001fc800078e02ff */
[C---:B------:R-:W-:Y:S02]  /*2550*/  IMAD R11, R23.reuse, R11, R14 ;  /* 0x0000000b170b7224 */ /* 0x040fe400078e020e */
[----:B------:R-:W-:-:S04]  /*2560*/  IMAD.WIDE.U32 R14, R23, R10, R4 ;  /* 0x0000000a170e7225 */ /* 0x000fc800078e0004 */
[----:B-1----:R-:W-:Y:S02]  /*2570*/  IMAD R20, R9, R12, RZ ;  /* 0x0000000c09147224 */ /* 0x002fe400078e02ff */
[----:B------:R-:W-:Y:S02]  /*2580*/  IMAD.IADD R21, R15, 0x1, R11 ;  /* 0x000000010f157824 */ /* 0x000fe400078e020b */
[----:B------:R-:W-:Y:S02]  /*2590*/  IMAD R145, R8, R13, R20 ;  /* 0x0000000d08917224 */ /* 0x000fe400078e0214 */
[----:B------:R-:W-:-:S04]  /*25a0*/  IMAD.MOV.U32 R20, RZ, RZ, R14 ;  /* 0x000000ffff147224 */ /* 0x000fc800078e000e */
[----:B------:R-:W-:-:S04]  /*25b0*/  IMAD.WIDE.U32 R136, R8, R12, R20 ;  /* 0x0000000c08887225 */ /* 0x000fc800078e0014 */
[----:B------:R-:W-:Y:S01]  /*25c0*/  IMAD.IADD R135, R137, 0x1, R145 ;  /* 0x0000000189877824 */ /* 0x000fe200078e0291 */
[----:B--2---:R-:W-:-:S04]  /*25d0*/  LEA R138, P1, R136, R6, 0x1 ;  /* 0x00000006888a7211 */ /* 0x004fc800078208ff */
[----:B------:R-:W-:-:S05]  /*25e0*/  LEA.HI.X R139, R136, R7, R135, 0x1, P1 ;  /* 0x00000007888b7211 */ /* 0x000fca00008f0c87 */
[----:B------:R0:W2:Y:S01]  /*25f0*/  @P0 LDG.E.LTC128B.U16 R135, desc[UR38][R138.64] ;  /* 0x000000268a870981 */ /* 0x0000a2000c1e1520 */
[----:B------:R-:W-:Y:S01]  /*2600*/  IMAD.WIDE.U32 R140, R8, R12, R4 ;  /* 0x0000000c088c7225 */ /* 0x000fe200078e0004 */
[----:B------:R-:W-:Y:S03]  /*2610*/  BSSY B1, `(.L_x_34) ;  /* 0x0000012000017945 */ /* 0x000fe60003800000 */
[----:B------:R-:W-:Y:S02]  /*2620*/  IMAD.IADD R141, R145, 0x1, R141 ;  /* 0x00000001918d7824 */ /* 0x000fe400078e028d */
[----:B------:R-:W-:-:S04]  /*2630*/  IMAD.WIDE.U32 R142, R23, R10, R140 ;  /* 0x0000000a178e7225 */ /* 0x000fc800078e008c */
[----:B0-----:R-:W-:Y:S01]  /*2640*/  IMAD.SHL.U32 R138, R12, 0x8, RZ ;  /* 0x000000080c8a7824 */ /* 0x001fe200078e00ff */
[----:B------:R-:W-:Y:S01]  /*2650*/  LEA R140, P2, R142, R6, 0x1 ;  /* 0x000000068e8c7211 */ /* 0x000fe200078408ff */
[----:B--2---:R-:W-:-:S04]  /*2660*/  IMAD.U32 R136, R135, 0x10000, RZ ;  /* 0x0001000087887824 */ /* 0x004fc800078e00ff */
[----:B------:R-:W-:Y:S01]  /*2670*/  FMUL R137, R136, R123 ;  /* 0x0000007b88897220 */ /* 0x000fe20000400000 */
[----:B------:R-:W-:-:S03]  /*2680*/  LEA R136, P1, R144, UR4, 0x1 ;  /* 0x0000000490887c11 */ /* 0x000fc6000f8208ff */
[----:B------:R-:W-:Y:S01]  /*2690*/  FFMA R137, R72, R122, R137 ;  /* 0x0000007a48897223 */ /* 0x000fe20000000089 */
[----:B------:R-:W-:-:S04]  /*26a0*/  IMAD.IADD R72, R11, 0x1, R143 ;  /* 0x000000010b487824 */ /* 0x000fc800078e028f */
[----:B------:R-:W-:Y:S02]  /*26b0*/  F2FP.BF16.F32.PACK_AB R139, RZ, R137 ;  /* 0x00000089ff8b723e */ /* 0x000fe400000010ff */
[----:B------:R-:W-:Y:S02]  /*26c0*/  LEA.HI.X R137, R144, UR5, R147, 0x1, P1 ;  /* 0x0000000590897c11 */ /* 0x000fe400088f0c93 */
[----:B------:R-:W-:Y:S02]  /*26d0*/  ISETP.GT.AND P1, PT, R0, 0x1, P3 ;  /* 0x000000010000780c */ /* 0x000fe40001f24270 */
[----:B------:R-:W-:Y:S01]  /*26e0*/  LEA.HI.X R141, R142, R7, R72, 0x1, P2 ;  /* 0x000000078e8d7211 */ /* 0x000fe200010f0c48 */
[----:B------:R0:W-:Y:S02]  /*26f0*/  @P0 STG.E.U16 desc[UR38][R136.64], R139 ;  /* 0x0000008b88000986 */ /* 0x0001e4000c101526 */
[----:B0-----:R-:W-:-:S08]  /*2700*/  SHF.L.U64.HI R139, R12, 0x3, R13 ;  /* 0x000000030c8b7819 */ /* 0x001fd0000001020d */
[----:B------:R-:W-:Y:S05]  /*2710*/  @!P1 BRA `(.L_x_35) ;  /* 0x0000000000049947 */ /* 0x000fea0003800000 */
[----:B------:R0:W5:Y:S02]  /*2720*/  LDG.E.LTC128B.U16 R135, desc[UR38][R140.64+0x2] ;  /* 0x000002268c877981 */ /* 0x000164000c1e1520 */
.L_x_35:
[----:B------:R-:W-:Y:S05]  /*2730*/  BSYNC B1 ;  /* 0x0000000000017941 */ /* 0x000fea0003800000 */
.L_x_34:
[----:B-----5:R-:W-:Y:S01]  /*2740*/  IMAD.U32 R72, R135, 0x10000, RZ ;  /* 0x0001000087487824 */ /* 0x020fe200078e00ff */
[----:B------:R-:W-:Y:S01]  /*2750*/  ISETP.GT.AND P0, PT, R3, 0x8, PT ;  /* 0x000000080300780c */ /* 0x000fe20003f04270 */
[----:B------:R-:W-:Y:S01]  /*2760*/  IMAD.WIDE.U32 R146, R8, R12, R138 ;  /* 0x0000000c08927225 */ /* 0x000fe200078e008a */
[----:B------:R-:W-:-:S03]  /*2770*/  PRMT R149, R135, 0x7610, R149 ;  /* 0x0000761087957816 */ /* 0x000fc60000000095 */
[----:B------:R-:W-:Y:S01]  /*2780*/  FMUL R72, R72, R123 ;  /* 0x0000007b48487220 */ /* 0x000fe20000400000 */
[----:B------:R-:W-:Y:S01]  /*2790*/  ISETP.GT.AND P2, PT, R0, RZ, P0 ;  /* 0x000000ff0000720c */ /* 0x000fe20000744270 */
[----:B------:R-:W-:Y:S02]  /*27a0*/  IMAD.IADD R145, R145, 0x1, R147 ;  /* 0x0000000191917824 */ /* 0x000fe400078e0293 */
[----:B------:R-:W-:Y:S01]  /*27b0*/  FFMA R72, R73, R122, R72 ;  /* 0x0000007a49487223 */ /* 0x000fe20000000048 */
[----:B------:R-:W-:-:S04]  /*27c0*/  IADD3 R73, P4, R14, R146, RZ ;  /* 0x000000920e497210 */ /* 0x000fc80007f9e0ff */
[----:B------:R-:W-:Y:S02]  /*27d0*/  IADD3.X R144, R145, R21, RZ, P4, !PT ;  /* 0x0000001591907210 */ /* 0x000fe400027fe4ff */
[----:B------:R-:W-:Y:S02]  /*27e0*/  F2FP.BF16.F32.PACK_AB R72, RZ, R72 ;  /* 0x00000048ff48723e */ /* 0x000fe400000010ff */
[C---:B------:R-:W-:Y:S02]  /*27f0*/  LEA R142, P4, R73.reuse, R6, 0x1 ;  /* 0x00000006498e7211 */ /* 0x040fe400078808ff */
[----:B------:R-:W-:Y:S02]  /*2800*/  PRMT R147, R72, 0x7610, R147 ;  /* 0x0000761048937816 */ /* 0x000fe40000000093 */
[----:B------:R-:W-:-:S03]  /*2810*/  LEA.HI.X R143, R73, R7, R144, 0x1, P4 ;  /* 0x00000007498f7211 */ /* 0x000fc600020f0c90 */
[----:B------:R1:W-:Y:S04]  /*2820*/  @P1 STG.E.U16 desc[UR38][R136.64+0x2], R147 ;  /* 0x0000029388001986 */ /* 0x0003e8000c101526 */
[----:B------:R2:W3:Y:S01]  /*2830*/  @P2 LDG.E.LTC128B.U16 R149, desc[UR38][R142.64] ;  /* 0x000000268e952981 */ /* 0x0004e2000c1e1520 */
[----:B------:R-:W-:Y:S01]  /*2840*/  IMAD.SHL.U32 R135, R124, 0x2, RZ ;  /* 0x000000027c877824 */ /* 0x000fe200078e00ff */
[----:B------:R-:W-:Y:S01]  /*2850*/  IADD3 R146, P1, R4, R146, RZ ;  /* 0x0000009204927210 */ /* 0x000fe20007f3e0ff */
[----:B------:R-:W-:Y:S03]  /*2860*/  BSSY B1, `(.L_x_36) ;  /* 0x0000011000017945 */ /* 0x000fe60003800000 */
[----:B------:R-:W-:Y:S01]  /*2870*/  IADD3 R144, P4, R135, R136, RZ ;  /* 0x0000008887907210 */ /* 0x000fe20007f9e0ff */
[----:B-1----:R-:W-:Y:S01]  /*2880*/  IMAD.X R147, R5, 0x1, R145, P1 ;  /* 0x0000000105937824 */ /* 0x002fe200008e0691 */
[----:B------:R-:W-:Y:S01]  /*2890*/  ISETP.GT.AND P1, PT, R0, 0x1, P0 ;  /* 0x000000010000780c */ /* 0x000fe20000724270 */
[----:B------:R-:W-:-:S03]  /*28a0*/  IMAD.WIDE.U32 R146, R23, R10, R146 ;  /* 0x0000000a17927225 */ /* 0x000fc600078e0092 */
[----:B--2---:R-:W-:Y:S01]  /*28b0*/  LEA R142, P5, R146, R6, 0x1 ;  /* 0x00000006928e7211 */ /* 0x004fe200078a08ff */
[----:B---3--:R-:W-:-:S04]  /*28c0*/  IMAD.U32 R72, R149, 0x10000, RZ ;  /* 0x0001000095487824 */ /* 0x008fc800078e00ff */
[----:B------:R-:W-:Y:S01]  /*28d0*/  FMUL R73, R72, R123 ;  /* 0x0000007b48497220 */ /* 0x000fe20000400000 */
[----:B------:R-:W-:-:S03]  /*28e0*/  IMAD.IADD R72, R11, 0x1, R147 ;  /* 0x000000010b487824 */ /* 0x000fc600078e0293 */
[----:B------:R-:W-:Y:S01]  /*28f0*/  FFMA R74, R74, R122, R73 ;  /* 0x0000007a4a4a7223 */ /* 0x000fe20000000049 */
[----:B------:R-:W-:Y:S02]  /*2900*/  SHF.L.U64.HI R73, R124, 0x1, R127 ;  /* 0x000000017c497819 */ /* 0x000fe4000001027f */
[----:B------:R-:W-:Y:S02]  /*2910*/  LEA.HI.X R143, R146, R7, R72, 0x1, P5 ;  /* 0x00000007928f7211 */ /* 0x000fe400028f0c48 */
[----:B------:R-:W-:Y:S01]  /*2920*/  F2FP.BF16.F32.PACK_AB R74, RZ, R74 ;  /* 0x0000004aff4a723e */ /* 0x000fe200000010ff */
[----:B------:R-:W-:-:S05]  /*2930*/  IMAD.X R145, R73, 0x1, R137, P4 ;  /* 0x0000000149917824 */ /* 0x000fca00020e0689 */
[----:B------:R1:W-:Y:S01]  /*2940*/  @P2 STG.E.U16 desc[UR38][R144.64], R74 ;  /* 0x0000004a90002986 */ /* 0x0003e2000c101526 */
[----:B------:R-:W-:Y:S05]  /*2950*/  @!P1 BRA `(.L_x_37) ;  /* 0x0000000000049947 */ /* 0x000fea0003800000 */
[----:B------:R2:W5:Y:S02]  /*2960*/  LDG.E.LTC128B.U16 R149, desc[UR38][R142.64+0x2] ;  /* 0x000002268e957981 */ /* 0x000564000c1e1520 */
.L_x_37:
[----:B------:R-:W-:Y:S05]  /*2970*/  BSYNC B1 ;  /* 0x0000000000017941 */ /* 0x000fea0003800000 */
.L_x_36:
[----:B-----5:R-:W-:Y:S01]  /*2980*/  IMAD.U32 R72, R149, 0x10000, RZ ;  /* 0x0001000095487824 */ /* 0x020fe200078e00ff */
[----:B------:R-:W-:Y:S01]  /*2990*/  ISETP.GT.AND P2, PT, R0, 0x8, P3 ;  /* 0x000000080000780c */ /* 0x000fe20001f44270 */
[----:B-1----:R-:W-:Y:S01]  /*29a0*/  @P1 IMAD.MOV.U32 R74, RZ, RZ, R144 ;  /* 0x000000ffff4a1224 */ /* 0x002fe200078e0090 */
[----:B------:R-:W-:Y:S01]  /*29b0*/  BSSY B1, `(.L_x_38) ;  /* 0x0000008000017945 */ /* 0x000fe20003800000 */
[----:B------:R-:W-:-:S04]  /*29c0*/  FMUL R72, R72, R123 ;  /* 0x0000007b48487220 */ /* 0x000fc80000400000 */
[----:B------:R-:W-:Y:S01]  /*29d0*/  FFMA R72, R75, R122, R72 ;  /* 0x0000007a4b487223 */ /* 0x000fe20000000048 */
[----:B------:R-:W-:-:S04]  /*29e0*/  @P1 IMAD.MOV.U32 R75, RZ, RZ, R145 ;  /* 0x000000ffff4b1224 */ /* 0x000fc800078e0091 */
[----:B------:R-:W-:-:S05]  /*29f0*/  F2FP.BF16.F32.PACK_AB R72, RZ, R72 ;  /* 0x00000048ff48723e */ /* 0x000fca00000010ff */
[----:B------:R1:W-:Y:S01]  /*2a00*/  @P1 STG.E.U16 desc[UR38][R74.64+0x2], R72 ;  /* 0x000002484a001986 */ /* 0x0003e2000c101526 */
[----:B------:R-:W-:Y:S05]  /*2a10*/  @!P2 BRA `(.L_x_39) ;  /* 0x000000000004a947 */ /* 0x000fea0003800000 */
[----:B------:R3:W5:Y:S02]  /*2a20*/  LDG.E.LTC128B.U16 R149, desc[UR38][R140.64+0x10] ;  /* 0x000010268c957981 */ /* 0x000764000c1e1520 */
.L_x_39:
[----:B------:R-:W-:Y:S05]  /*2a30*/  BSYNC B1 ;  /* 0x0000000000017941 */ /* 0x000fea0003800000 */
.L_x_38:
[----:B-1---5:R-:W-:Y:S01]  /*2a40*/  IMAD.U32 R72, R149, 0x10000, RZ ;  /* 0x0001000095487824 */ /* 0x022fe200078e00ff */
[----:B------:R-:W-:Y:S01]  /*2a50*/  ISETP.GT.AND P1, PT, R0, 0x9, P3 ;  /* 0x000000090000780c */ /* 0x000fe20001f24270 */
[----:B------:R-:W-:Y:S01]  /*2a60*/  @P2 IMAD.MOV.U32 R74, RZ, RZ, R136 ;  /* 0x000000ffff4a2224 */ /* 0x000fe200078e0088 */
[----:B------:R-:W-:Y:S01]  /*2a70*/  BSSY B1, `(.L_x_40) ;  /* 0x0000009000017945 */ /* 0x000fe20003800000 */
[----:B------:R-:W-:-:S04]  /*2a80*/  FMUL R75, R72, R123 ;  /* 0x0000007b484b7220 */ /* 0x000fc80000400000 */
[----:B------:R-:W-:-:S05]  /*2a90*/  FFMA R75, R76, R122, R75 ;  /* 0x0000007a4c4b7223 */ /* 0x000fca000000004b */
[----:B------:R-:W-:-:S04]  /*2aa0*/  F2FP.BF16.F32.PACK_AB R75, RZ, R75 ;  /* 0x0000004bff4b723e */ /* 0x000fc800000010ff */
[----:B------:R-:W-:Y:S02]  /*2ab0*/  PRMT R72, R75, 0x7610, R72 ;  /* 0x000076104b487816 */ /* 0x000fe40000000048 */
[----:B------:R-:W-:-:S05]  /*2ac0*/  @P2 MOV R75, R137 ;  /* 0x00000089004b2202 */ /* 0x000fca0000000f00 */
[----:B------:R1:W-:Y:S01]  /*2ad0*/  @P2 STG.E.U16 desc[UR38][R74.64+0x10], R72 ;  /* 0x000010484a002986 */ /* 0x0003e2000c101526 */
[----:B------:R-:W-:Y:S05]  /*2ae0*/  @!P1 BRA `(.L_x_41) ;  /* 0x0000000000049947 */ /* 0x000fea0003800000 */
[----:B------:R4:W5:Y:S02]  /*2af0*/  LDG.E.LTC128B.U16 R149, desc[UR38][R140.64+0x12] ;  /* 0x000012268c957981 */ /* 0x000964000c1e1520 */
.L_x_41:
[----:B------:R-:W-:Y:S05]  /*2b00*/  BSYNC B1 ;  /* 0x0000000000017941 */ /* 0x000fea0003800000 */
.L_x_40:
[----:B-1---5:R-:W-:Y:S01]  /*2b10*/  IMAD.U32 R72, R149, 0x10000, RZ ;  /* 0x0001000095487824 */ /* 0x022fe200078e00ff */
[----:B------:R-:W-:Y:S01]  /*2b20*/  ISETP.GT.AND P2, PT, R0, 0x8, P0 ;  /* 0x000000080000780c */ /* 0x000fe20000744270 */
[----:B------:R-:W-:Y:S01]  /*2b30*/  @P1 IMAD.MOV.U32 R74, RZ, RZ, R136 ;  /* 0x000000ffff4a1224 */ /* 0x000fe200078e0088 */
[----:B------:R-:W-:Y:S01]  /*2b40*/  BSSY B1, `(.L_x_42) ;  /* 0x0000008000017945 */ /* 0x000fe20003800000 */
[----:B------:R-:W-:Y:S01]  /*2b50*/  FMUL R72, R72, R123 ;  /* 0x0000007b48487220 */ /* 0x000fe20000400000 */
[----:B------:R-:W-:-:S03]  /*2b60*/  @P1 IMAD.MOV.U32 R75, RZ, RZ, R137 ;  /* 0x000000ffff4b1224 */ /* 0x000fc600078e0089 */
[----:B------:R-:W-:-:S05]  /*2b70*/  FFMA R72, R77, R122, R72 ;  /* 0x0000007a4d487223 */ /* 0x000fca0000000048 */
[----:B------:R-:W-:-:S05]  /*2b80*/  F2FP.BF16.F32.PACK_AB R72, RZ, R72 ;  /* 0x00000048ff48723e */ /* 0x000fca00000010ff */
[----:B------:R1:W-:Y:S01]  /*2b90*/  @P1 STG.E.U16 desc[UR38][R74.64+0x12], R72 ;  /* 0x000012484a001986 */ /* 0x0003e2000c101526 */
[----:B------:R-:W-:Y:S05]  /*2ba0*/  @!P2 BRA `(.L_x_43) ;  /* 0x000000000004a947 */ /* 0x000fea0003800000 */
[----:B------:R0:W5:Y:S02]  /*2bb0*/  LDG.E.LTC128B.U16 R149, desc[UR38][R142.64+0x10] ;  /* 0x000010268e957981 */ /* 0x000164000c1e1520 */
.L_x_43:
[----:B------:R-:W-:Y:S05]  /*2bc0*/  BSYNC B1 ;  /* 0x0000000000017941 */ /* 0x000fea0003800000 */
.L_x_42:
[----:B-1---5:R-:W-:Y:S01]  /*2bd0*/  IMAD.U32 R72, R149, 0x10000, RZ ;  /* 0x0001000095487824 */ /* 0x022fe200078e00ff */
[----:B------:R-:W-:Y:S01]  /*2be0*/  ISETP.GT.AND P1, PT, R0, 0x9, P0 ;  /* 0x000000090000780c */ /* 0x000fe20000724270 */
[----:B------:R-:W-:Y:S01]  /*2bf0*/  @P2 IMAD.MOV.U32 R74, RZ, RZ, R144 ;  /* 0x000000ffff4a2224 */ /* 0x000fe200078e0090 */
[----:B------:R-:W-:Y:S01]  /*2c00*/  BSSY B1, `(.L_x_44) ;  /* 0x0000009000017945 */ /* 0x000fe20003800000 */
[----:B------:R-:W-:-:S04]  /*2c10*/  FMUL R75, R72, R123 ;  /* 0x0000007b484b7220 */ /* 0x000fc80000400000 */
[----:B------:R-:W-:-:S05]  /*2c20*/  FFMA R75, R78, R122, R75 ;  /* 0x0000007a4e4b7223 */ /* 0x000fca000000004b */
[----:B------:R-:W-:-:S04]  /*2c30*/  F2FP.BF16.F32.PACK_AB R75, RZ, R75 ;  /* 0x0000004bff4b723e */ /* 0x000fc800000010ff */
[----:B------:R-:W-:Y:S01]  /*2c40*/  PRMT R72, R75, 0x7610, R72 ;  /* 0x000076104b487816 */ /* 0x000fe20000000048 */
[----:B------:R-:W-:-:S05]  /*2c50*/  @P2 IMAD.MOV.U32 R75, RZ, RZ, R145 ;  /* 0x000000ffff4b2224 */ /* 0x000fca00078e0091 */
[----:B------:R1:W-:Y:S01]  /*2c60*/  @P2 STG.E.U16 desc[UR38][R74.64+0x10], R72 ;  /* 0x000010484a002986 */ /* 0x0003e2000c101526 */
[----:B------:R-:W-:Y:S05]  /*2c70*/  @!P1 BRA `(.L_x_45) ;  /* 0x0000000000049947 */ /* 0x000fea0003800000 */
[----:B------:R0:W5:Y:S02]  /*2c80*/  LDG.E.LTC128B.U16 R149, desc[UR38][R142.64+0x12] ;  /* 0x000012268e957981 */ /* 0x000164000c1e1520 */
.L_x_45:
[----:B------:R-:W-:Y:S05]  /*2c90*/  BSYNC B1 ;  /* 0x0000000000017941 */ /* 0x000fea0003800000 */
.L_x_44:
        /* <DEDUP_REMOVED lines=11> */
.L_x_47:
[----:B------:R-:W-:Y:S05]  /*2d50*/  BSYNC B1 ;  /* 0x0000000000017941 */ /* 0x000fea0003800000 */
.L_x_46:
[----:B-1---5:R-:W-:Y:S01]  /*2d60*/  IMAD.U32 R72, R149, 0x10000, RZ ;  /* 0x0001000095487824 */ /* 0x022fe200078e00ff */
[----:B------:R-:W-:Y:S01]  /*2d70*/  @P2 MOV R74, R136 ;  /* 0x00000088004a2202 */ /* 0x000fe20000000f00 */
[----:B------:R-:W-:Y:S01]  /*2d80*/  BSSY B1, `(.L_x_48) ;  /* 0x000000a000017945 */ /* 0x000fe20003800000 */
[----:B------:R-:W-:Y:S01]  /*2d90*/  ISETP.GT.AND P1, PT, R0, 0x11, P3 ;  /* 0x000000110000780c */ /* 0x000fe20001f24270 */
        /* <DEDUP_REMOVED lines=8> */
.L_x_49:
[----:B------:R-:W-:Y:S05]  /*2e20*/  BSYNC B1 ;  /* 0x0000000000017941 */ /* 0x000fea0003800000 */
.L_x_48:
        /* <DEDUP_REMOVED lines=11> */
.L_x_51:
[----:B------:R-:W-:Y:S05]  /*2ee0*/  BSYNC B1 ;  /* 0x0000000000017941 */ /* 0x000fea0003800000 */
.L_x_50:
        /* <DEDUP_REMOVED lines=12> */
.L_x_53:
[----:B------:R-:W-:Y:S05]  /*2fb0*/  BSYNC B1 ;  /* 0x0000000000017941 */ /* 0x000fea0003800000 */
.L_x_52:
        /* <DEDUP_REMOVED lines=11> */
.L_x_55:
[----:B------:R-:W-:Y:S05]  /*3070*/  BSYNC B1 ;  /* 0x0000000000017941 */ /* 0x000fea0003800000 */
.L_x_54:
[----:B-1---5:R-:W-:Y:S01]  /*3080*/  SHF.L.U32 R72, R149, 0x10, RZ ;  /* 0x0000001095487819 */ /* 0x022fe200000006ff */
[----:B------:R-:W-:Y:S01]  /*3090*/  @P2 IMAD.MOV.U32 R74, RZ, RZ, R136 ;  /* 0x000000ffff4a2224 */ /* 0x000fe200078e0088 */
[----:B------:R-:W-:Y:S01]  /*30a0*/  ISETP.GT.AND P1, PT, R0, 0x19, P3 ;  /* 0x000000190000780c */ /* 0x000fe20001f24270 */
[----:B------:R-:W-:Y:S02]  /*30b0*/  BSSY B1, `(.L_x_56) ;  /* 0x0000009000017945 */ /* 0x000fe40003800000 */
        /* <DEDUP_REMOVED lines=8> */
.L_x_57:
[----:B------:R-:W-:Y:S05]  /*3140*/  BSYNC B1 ;  /* 0x0000000000017941 */ /* 0x000fea0003800000 */
.L_x_56:
        /* <DEDUP_REMOVED lines=11> */
.L_x_59:
[----:B------:R-:W-:Y:S05]  /*3200*/  BSYNC B1 ;  /* 0x0000000000017941 */ /* 0x000fea0003800000 */
.L_x_58:
        /* <DEDUP_REMOVED lines=12> */
.L_x_61:
[----:B------:R-:W-:Y:S05]  /*32d0*/  BSYNC B1 ;  /* 0x0000000000017941 */ /* 0x000fea0003800000 */
.L_x_60:
[----:B-1---5:R-:W-:Y:S01]  /*32e0*/  IMAD.U32 R72, R149, 0x10000, RZ ;  /* 0x0001000095487824 */ /* 0x022fe200078e00ff */
[----:B------:R-:W-:Y:S01]  /*32f0*/  @P1 MOV R75, R145 ;  /* 0x00000091004b1202 */ /* 0x000fe20000000f00 */
[----:B------:R-:W-:Y:S01]  /*3300*/  @P1 IMAD.MOV.U32 R74, RZ, RZ, R144 ;  /* 0x000000ffff4a1224 */ /* 0x000fe200078e0090 */
[----:B------:R-:W-:Y:S01]  /*3310*/  ISETP.GT.AND P2, PT, R0, 0x20, P3 ;  /* 0x000000200000780c */ /* 0x000fe20001f44270 */
[----:B------:R-:W-:Y:S01]  /*3320*/  FMUL R72, R72, R123 ;  /* 0x0000007b48487220 */ /* 0x000fe20000400000 */
[----:B------:R-:W-:Y:S03]  /*3330*/  BSSY B1, `(.L_x_62) ;  /* 0x0000006000017945 */ /* 0x000fe60003800000 */
[----:B------:R-:W-:-:S05]  /*3340*/  FFMA R72, R87, R122, R72 ;  /* 0x0000007a57487223 */ /* 0x000fca0000000048 */
[----:B------:R-:W-:-:S05]  /*3350*/  F2FP.BF16.F32.PACK_AB R72, RZ, R72 ;  /* 0x00000048ff48723e */ /* 0x000fca00000010ff */
[----:B------:R1:W-:Y:S01]  /*3360*/  @P1 STG.E.U16 desc[UR38][R74.64+0x32], R72 ;  /* 0x000032484a001986 */ /* 0x0003e2000c101526 */
[----:B------:R-:W-:Y:S05]  /*3370*/  @!P2 BRA `(.L_x_63) ;  /* 0x000000000004a947 */ /* 0x000fea0003800000 */
[----:B------:R0:W5:Y:S02]  /*3380*/  LDG.E.LTC128B.U16 R149, desc[UR38][R140.64+0x40] ;  /* 0x000040268c957981 */ /* 0x000164000c1e1520 */
.L_x_63:
[----:B------:R-:W-:Y:S05]  /*3390*/  BSYNC B1 ;  /* 0x0000000000017941 */ /* 0x000fea0003800000 */
.L_x_62:
        /* <DEDUP_REMOVED lines=12> */
.L_x_65:
[----:B------:R-:W-:Y:S05]  /*3460*/  BSYNC B1 ;  /* 0x0000000000017941 */ /* 0x000fea0003800000 */
.L_x_64:
        /* <DEDUP_REMOVED lines=11> */
.L_x_67:
[----:B------:R-:W-:Y:S05]  /*3520*/  BSYNC B1 ;  /* 0x0000000000017941 */ /* 0x000fea0003800000 */
.L_x_66:
        /* <DEDUP_REMOVED lines=12> */
.L_x_69:
[----:B------:R-:W-:Y:S05]  /*35f0*/  BSYNC B1 ;  /* 0x0000000000017941 */ /* 0x000fea0003800000 */
.L_x_68:
        /* <DEDUP_REMOVED lines=11> */
.L_x_71:
[----:B------:R-:W-:Y:S05]  /*36b0*/  BSYNC B1 ;  /* 0x0000000000017941 */ /* 0x000fea0003800000 */
.L_x_70:
        /* <DEDUP_REMOVED lines=12> */
.L_x_73:
[----:B------:R-:W-:Y:S05]  /*3780*/  BSYNC B1 ;  /* 0x0000000000017941 */ /* 0x000fea0003800000 */
.L_x_72:
        /* <DEDUP_REMOVED lines=11> */
.L_x_75:
[----:B------:R-:W-:Y:S05]  /*3840*/  BSYNC B1 ;  /* 0x0000000000017941 */ /* 0x000fea0003800000 */
.L_x_74:
        /* <DEDUP_REMOVED lines=12> */
.L_x_77:
[----:B------:R-:W-:Y:S05]  /*3910*/  BSYNC B1 ;  /* 0x0000000000017941 */ /* 0x000fea0003800000 */
.L_x_76:
[----:B-1---5:R-:W-:Y:S01]  /*3920*/  SHF.L.U32 R72, R149, 0x10, RZ ;  /* 0x0000001095487819 */ /* 0x022fe200000006ff */
[----:B------:R-:W-:Y:S01]  /*3930*/  @P1 IMAD.MOV.U32 R74, RZ, RZ, R144 ;  /* 0x000000ffff4a1224 */ /* 0x000fe200078e0090 */
[----:B------:R-:W-:Y:S01]  /*3940*/  ISETP.GT.AND P2, PT, R0, 0x30, P3 ;  /* 0x000000300000780c */ /* 0x000fe20001f44270 */
[----:B------:R-:W-:Y:S01]  /*3950*/  @P1 IMAD.MOV.U32 R75, RZ, RZ, R145 ;  /* 0x000000ffff4b1224 */ /* 0x000fe200078e0091 */
[----:B------:R-:W-:Y:S01]  /*3960*/  BSSY B1, `(.L_x_78) ;  /* 0x0000007000017945 */ /* 0x000fe20003800000 */
[----:B------:R-:W-:-:S04]  /*3970*/  FMUL R72, R72, R123 ;  /* 0x0000007b48487220 */ /* 0x000fc80000400000 */
[----:B------:R-:W-:-:S05]  /*3980*/  FFMA R72, R95, R122, R72 ;  /* 0x0000007a5f487223 */ /* 0x000fca0000000048 */
[----:B------:R-:W-:-:S05]  /*3990*/  F2FP.BF16.F32.PACK_AB R72, RZ, R72 ;  /* 0x00000048ff48723e */ /* 0x000fca00000010ff */
[----:B------:R1:W-:Y:S01]  /*39a0*/  @P1 STG.E.U16 desc[UR38][R74.64+0x52], R72 ;  /* 0x000052484a001986 */ /* 0x0003e2000c101526 */
[----:B------:R-:W-:Y:S05]  /*39b0*/  @!P2 BRA `(.L_x_79) ;  /* 0x000000000004a947 */ /* 0x000fea0003800000 */
[----:B------:R0:W5:Y:S02]  /*39c0*/  LDG.E.LTC128B.U16 R149, desc[UR38][R140.64+0x60] ;  /* 0x000060268c957981 */ /* 0x000164000c1e1520 */
.L_x_79:
[----:B------:R-:W-:Y:S05]  /*39d0*/  BSYNC B1 ;  /* 0x0000000000017941 */ /* 0x000fea0003800000 */
.L_x_78:
        /* <DEDUP_REMOVED lines=12> */
.L_x_81:
[----:B------:R-:W-:Y:S05]  /*3aa0*/  BSYNC B1 ;  /* 0x0000000000017941 */ /* 0x000fea0003800000 */
.L_x_80:
        /* <DEDUP_REMOVED lines=11> */
.L_x_83:
[----:B------:R-:W-:Y:S05]  /*3b60*/  BSYNC B1 ;  /* 0x0000000000017941 */ /* 0x000fea0003800000 */
.L_x_82:
        /* <DEDUP_REMOVED lines=12> */
.L_x_85:
[----:B------:R-:W-:Y:S05]  /*3c30*/  BSYNC B1 ;  /* 0x0000000000017941 */ /* 0x000fea0003800000 */
.L_x_84:
        /* <DEDUP_REMOVED lines=11> */
.L_x_87:
[----:B------:R-:W-:Y:S05]  /*3cf0*/  BSYNC B1 ;  /* 0x0000000000017941 */ /* 0x000fea0003800000 */
.L_x_86:
        /* <DEDUP_REMOVED lines=12> */
.L_x_89:
[----:B------:R-:W-:Y:S05]  /*3dc0*/  BSYNC B1 ;  /* 0x0000000000017941 */ /* 0x000fea0003800000 */
.L_x_88:
        /* <DEDUP_REMOVED lines=11> */
.L_x_91:
[----:B------:R-:W-:Y:S05]  /*3e80*/  BSYNC B1 ;  /* 0x0000000000017941 */ /* 0x000fea0003800000 */
.L_x_90:
        /* <DEDUP_REMOVED lines=12> */
.L_x_93:
[----:B------:R-:W-:Y:S05]  /*3f50*/  BSYNC B1 ;  /* 0x0000000000017941 */ /* 0x000fea0003800000 */
.L_x_92:
        /* <DEDUP_REMOVED lines=11> */
.L_x_95:
[----:B------:R-:W-:Y:S05]  /*4010*/  BSYNC B1 ;  /* 0x0000000000017941 */ /* 0x000fea0003800000 */
.L_x_94:
        /* <DEDUP_REMOVED lines=12> */
.L_x_97:
[----:B------:R-:W-:Y:S05]  /*40e0*/  BSYNC B1 ;  /* 0x0000000000017941 */ /* 0x000fea0003800000 */
.L_x_96:
        /* <DEDUP_REMOVED lines=11> */
.L_x_99:
[----:B------:R-:W-:Y:S05]  /*41a0*/  BSYNC B1 ;  /* 0x0000000000017941 */ /* 0x000fea0003800000 */
.L_x_98:
        /* <DEDUP_REMOVED lines=12> */
.L_x_101:
[----:B------:R-:W-:Y:S05]  /*4270*/  BSYNC B1 ;  /* 0x0000000000017941 */ /* 0x000fea0003800000 */
.L_x_100:
        /* <DEDUP_REMOVED lines=11> */
.L_x_103:
[----:B------:R-:W-:Y:S05]  /*4330*/  BSYNC B1 ;  /* 0x0000000000017941 */ /* 0x000fea0003800000 */
.L_x_102:
        /* <DEDUP_REMOVED lines=12> */
.L_x_105:
[----:B------:R-:W-:Y:S05]  /*4400*/  BSYNC B1 ;  /* 0x0000000000017941 */ /* 0x000fea0003800000 */
.L_x_104:
        /* <DEDUP_REMOVED lines=11> */
.L_x_107:
[----:B------:R-:W-:Y:S05]  /*44c0*/  BSYNC B1 ;  /* 0x0000000000017941 */ /* 0x000fea0003800000 */
.L_x_106:
        /* <DEDUP_REMOVED lines=12> */
.L_x_109:
[----:B------:R-:W-:Y:S05]  /*4590*/  BSYNC B1 ;  /* 0x0000000000017941 */ /* 0x000fea0003800000 */
.L_x_108:
        /* <DEDUP_REMOVED lines=11> */
.L_x_111:
[----:B------:R-:W-:Y:S05]  /*4650*/  BSYNC B1 ;  /* 0x0000000000017941 */ /* 0x000fea0003800000 */
.L_x_110:
        /* <DEDUP_REMOVED lines=12> */
.L_x_113:
[----:B------:R-:W-:Y:S05]  /*4720*/  BSYNC B1 ;  /* 0x0000000000017941 */ /* 0x000fea0003800000 */
.L_x_112:
        /* <DEDUP_REMOVED lines=11> */
.L_x_115:
[----:B------:R-:W-:Y:S05]  /*47e0*/  BSYNC B1 ;  /* 0x0000000000017941 */ /* 0x000fea0003800000 */
.L_x_114:
        /* <DEDUP_REMOVED lines=12> */
.L_x_117:
[----:B------:R-:W-:Y:S05]  /*48b0*/  BSYNC B1 ;  /* 0x0000000000017941 */ /* 0x000fea0003800000 */
.L_x_116:
        /* <DEDUP_REMOVED lines=11> */
.L_x_119:
[----:B------:R-:W-:Y:S05]  /*4970*/  BSYNC B1 ;  /* 0x0000000000017941 */ /* 0x000fea0003800000 */
.L_x_118:
        /* <DEDUP_REMOVED lines=12> */
.L_x_121:
[----:B------:R-:W-:Y:S05]  /*4a40*/  BSYNC B1 ;  /* 0x0000000000017941 */ /* 0x000fea0003800000 */
.L_x_120:
        /* <DEDUP_REMOVED lines=11> */
.L_x_123:
[----:B------:R-:W-:Y:S05]  /*4b00*/  BSYNC B1 ;  /* 0x0000000000017941 */ /* 0x000fea0003800000 */
.L_x_122:
[----:B-1---5:R-:W-:Y:S01]  /*4b10*/  IMAD.U32 R72, R149, 0x10000, RZ ;  /* 0x0001000095487824 */ /* 0x022fe200078e00ff */
[----:B------:R-:W-:Y:S01]  /*4b20*/  ISETP.GT.AND P1, PT, R0, 0x59, P0 ;  /* 0x000000590000780c */ /* 0x000fe20000724270 */
[----:B------:R-:W-:Y:S01]  /*4b30*/  @P2 IMAD.MOV.U32 R74, RZ, RZ, R144 ;  /* 0x000000ffff4a2224 */ /* 0x000fe200078e0090 */
[----:B------:R-:W-:Y:S01]  /*4b40*/  BSSY B1, `(.L_x_124) ;  /* 0x000000a000017945 */ /* 0x000fe20003800000 */
[----:B------:R-:W-:Y:S01]  /*4b50*/  FMUL R75, R72, R123 ;  /* 0x0000007b484b7220 */ /* 0x000fe20000400000 */
[----:B------:R-:W-:-:S03]  /*4b60*/  IADD3 R81, P0, R8, 0x80, RZ ;  /* 0x0000008008517810 */ /* 0x000fc60007f1e0ff */
[----:B------:R-:W-:-:S05]  /*4b70*/  FFMA R75, R118, R122, R75 ;  /* 0x0000007a764b7223 */ /* 0x000fca000000004b */
[----:B------:R-:W-:-:S04]  /*4b80*/  F2FP.BF16.F32.PACK_AB R75, RZ, R75 ;  /* 0x0000004bff4b723e */ /* 0x000fc800000010ff */
[----:B------:R-:W-:Y:S01]  /*4b90*/  PRMT R72, R75, 0x7610, R72 ;  /* 0x000076104b487816 */ /* 0x000fe20000000048 */
[----:B------:R-:W-:-:S05]  /*4ba0*/  @P2 IMAD.MOV.U32 R75, RZ, RZ, R145 ;  /* 0x000000ffff4b2224 */ /* 0x000fca00078e0091 */
[----:B------:R1:W-:Y:S01]  /*4bb0*/  @P2 STG.E.U16 desc[UR38][R74.64+0xb0], R72 ;  /* 0x0000b0484a002986 */ /* 0x0003e2000c101526 */
[----:B------:R-:W-:Y:S05]  /*4bc0*/  @!P1 BRA `(.L_x_125) ;  /* 0x0000000000049947 */ /* 0x000fea0003800000 */
[----:B------:R0:W5:Y:S02]  /*4bd0*/  LDG.E.LTC128B.U16 R149, desc[UR38][R142.64+0xb2] ;  /* 0x0000b2268e957981 */ /* 0x000164000c1e1520 */
.L_x_125:
[----:B------:R-:W-:Y:S05]  /*4be0*/  BSYNC B1 ;  /* 0x0000000000017941 */ /* 0x000fea0003800000 */
.L_x_124:
[----:B-----5:R-:W-:Y:S01]  /*4bf0*/  IMAD.U32 R8, R149, 0x10000, RZ ;  /* 0x0001000095087824 */ /* 0x020fe200078e00ff */
[----:B------:R-:W-:Y:S01]  /*4c00*/  BSSY B1, `(.L_x_126) ;  /* 0x0000011000017945 */ /* 0x000fe20003800000 */
[----:B------:R-:W-:Y:S01]  /*4c10*/  IMAD.X R9, RZ, RZ, R9, P0 ;  /* 0x000000ffff097224 */ /* 0x000fe200000e0609 */
[----:B------:R-:W-:Y:S01]  /*4c20*/  ISETP.GT.AND P0, PT, R3, 0x80, PT ;  /* 0x000000800300780c */ /* 0x000fe20003f04270 */
[----:B------:R-:W-:Y:S02]  /*4c30*/  FMUL R8, R8, R123 ;  /* 0x0000007b08087220 */ /* 0x000fe40000400000 */
[----:B-1----:R-:W-:Y:S01]  /*4c40*/  IMAD R72, R9, R12, RZ ;  /* 0x0000000c09487224 */ /* 0x002fe200078e02ff */
[----:B------:R-:W-:Y:S01]  /*4c50*/  ISETP.GT.AND P3, PT, R0, RZ, P0 ;  /* 0x000000ff0000720c */ /* 0x000fe20000764270 */
[----:B------:R-:W-:Y:S01]  /*4c60*/  FFMA R119, R119, R122, R8 ;  /* 0x0000007a77777223 */ /* 0x000fe20000000008 */
[----:B------:R-:W-:-:S04]  /*4c70*/  IMAD.WIDE.U32 R8, R81, R12, R20 ;  /* 0x0000000c51087225 */ /* 0x000fc800078e0014 */
[----:B------:R-:W-:Y:S01]  /*4c80*/  F2FP.BF16.F32.PACK_AB R119, RZ, R119 ;  /* 0x00000077ff77723e */ /* 0x000fe200000010ff */
[----:B------:R-:W-:Y:S01]  /*4c90*/  IMAD R79, R81, R13, R72 ;  /* 0x0000000d514f7224 */ /* 0x000fe200078e0248 */
[----:B------:R-:W-:-:S03]  /*4ca0*/  LEA R74, P2, R8, R6, 0x1 ;  /* 0x00000006084a7211 */ /* 0x000fc600078408ff */
[----:B------:R1:W-:Y:S01]  /*4cb0*/  @P1 STG.E.U16 desc[UR38][R144.64+0xb2], R119 ;  /* 0x0000b27790001986 */ /* 0x0003e2000c101526 */
[----:B------:R-:W-:-:S05]  /*4cc0*/  IMAD.IADD R9, R9, 0x1, R79 ;  /* 0x0000000109097824 */ /* 0x000fca00078e024f */
[----:B------:R-:W-:Y:S01]  /*4cd0*/  LEA.HI.X R75, R8, R7, R9, 0x1, P2 ;  /* 0x00000007084b7211 */ /* 0x000fe200010f0c09 */
[----:B------:R-:W-:Y:S01]  /*4ce0*/  IMAD.WIDE.U32 R8, R81, R12, R4 ;  /* 0x0000000c51087225 */ /* 0x000fe200078e0004 */
[----:B------:R-:W-:Y:S06]  /*4cf0*/  @!P3 BRA `(.L_x_127) ;  /* 0x000000000004b947 */ /* 0x000fec0003800000 */
[----:B------:R0:W5:Y:S02]  /*4d00*/  LDG.E.LTC128B.U16 R149, desc[UR38][R74.64] ;  /* 0x000000264a957981 */ /* 0x000164000c1e1520 */
.L_x_127:
[----:B------:R-:W-:Y:S05]  /*4d10*/  BSYNC B1 ;  /* 0x0000000000017941 */ /* 0x000fea0003800000 */
.L_x_126:
[----:B-----5:R-:W-:Y:S01]  /*4d20*/  IMAD.U32 R72, R149, 0x10000, RZ ;  /* 0x0001000095487824 */ /* 0x020fe200078e00ff */
[----:B0-----:R-:W-:Y:S01]  /*4d30*/  LEA R74, P1, R125, R136, 0x1 ;  /* 0x000000887d4a7211 */ /* 0x001fe200078208ff */
[----:B------:R-:W-:Y:S01]  /*4d40*/  IMAD.IADD R9, R79, 0x1, R9 ;  /* 0x000000014f097824 */ /* 0x000fe200078e0209 */
[----:B------:R-:W-:Y:S01]  /*4d50*/  ISETP.GT.AND P2, PT, R0, 0x1, P0 ;  /* 0x000000010000780c */ /* 0x000fe20000744270 */
[----:B------:R-:W-:Y:S01]  /*4d60*/  FMUL R13, R72, R123 ;  /* 0x0000007b480d7220 */ /* 0x000fe20000400000 */
[----:B------:R-:W-:Y:S01]  /*4d70*/  LEA.HI.X R75, R125, R137, R126, 0x1, P1 ;  /* 0x000000897d4b7211 */ /* 0x000fe200008f0c7e */
[----:B------:R-:W-:Y:S01]  /*4d80*/  IMAD.WIDE.U32 R76, R23, R10, R8 ;  /* 0x0000000a174c7225 */ /* 0x000fe200078e0008 */
[----:B------:R-:W-:Y:S03]  /*4d90*/  BSSY B1, `(.L_x_128) ;  /* 0x0000009000017945 */ /* 0x000fe60003800000 */
[----:B------:R-:W-:Y:S01]  /*4da0*/  FFMA R13, R24, R122, R13 ;  /* 0x0000007a180d7223 */ /* 0x000fe2000000000d */
[----:B------:R-:W-:-:S04]  /*4db0*/  IADD3 R9, R11, R77, RZ ;  /* 0x0000004d0b097210 */ /* 0x000fc80007ffe0ff */
[----:B------:R-:W-:Y:S02]  /*4dc0*/  F2FP.BF16.F32.PACK_AB R13, RZ, R13 ;  /* 0x0000000dff0d723e */ /* 0x000fe400000010ff */
[----:B------:R-:W-:-:S03]  /*4dd0*/  LEA R8, P4, R76, R6, 0x1 ;  /* 0x000000064c087211 */ /* 0x000fc600078808ff */
[----:B------:R0:W-:Y:S01]  /*4de0*/  @P3 STG.E.U16 desc[UR38][R74.64], R13 ;  /* 0x0000000d4a003986 */ /* 0x0001e2000c101526 */
[----:B------:R-:W-:Y:S01]  /*4df0*/  LEA.HI.X R9, R76, R7, R9, 0x1, P4 ;  /* 0x000000074c097211 */ /* 0x000fe200020f0c09 */
[----:B------:R-:W-:Y:S08]  /*4e00*/  @!P2 BRA `(.L_x_129) ;  /* 0x000000000004a947 */ /* 0x000ff00003800000 */
[----:B------:R0:W5:Y:S02]  /*4e10*/  LDG.E.LTC128B.U16 R149, desc[UR38][R8.64+0x2] ;  /* 0x0000022608957981 */ /* 0x000164000c1e1520 */
.L_x_129:
[----:B------:R-:W-:Y:S05]  /*4e20*/  BSYNC B1 ;  /* 0x0000000000017941 */ /* 0x000fea0003800000 */
.L_x_128:
[----:B-----5:R-:W-:Y:S01]  /*4e30*/  IMAD.U32 R20, R149, 0x10000, RZ ;  /* 0x0001000095147824 */ /* 0x020fe200078e00ff */
[----:B------:R-:W-:Y:S01]  /*4e40*/  ISETP.GT.AND P1, PT, R3, 0x88, PT ;  /* 0x000000880300780c */ /* 0x000fe20003f24270 */
[----:B0-----:R-:W-:Y:S01]  /*4e50*/  IMAD.WIDE.U32 R12, R81, R12, R138 ;  /* 0x0000000c510c7225 */ /* 0x001fe200078e008a */
[----:B------:R-:W-:Y:S03]  /*4e60*/  BSSY B1, `(.L_x_130) ;  /* 0x0000010000017945 */ /* 0x000fe60003800000 */
[----:B------:R-:W-:Y:S01]  /*4e70*/  FMUL R20, R20, R123 ;  /* 0x0000007b14147220 */ /* 0x000fe20000400000 */
[----:B------:R-:W-:Y:S01]  /*4e80*/  ISETP.GT.AND P3, PT, R0, RZ, P1 ;  /* 0x000000ff0000720c */ /* 0x000fe20000f64270 */
[----:B------:R-:W-:Y:S01]  /*4e90*/  IMAD.IADD R79, R79, 0x1, R13 ;  /* 0x000000014f4f7824 */ /* 0x000fe200078e020d */
[----:B------:R-:W-:Y:S01]  /*4ea0*/  IADD3 R15, P5, R14, R12, RZ ;  /* 0x0000000c0e0f7210 */ /* 0x000fe20007fbe0ff */
[----:B------:R-:W-:Y:S01]  /*4eb0*/  FFMA R20, R25, R122, R20 ;  /* 0x0000007a19147223 */ /* 0x000fe20000000014 */
[----:B------:R-:W-:-:S04]  /*4ec0*/  IADD3 R14, P4, R4, R12, RZ ;  /* 0x0000000c040e7210 */ /* 0x000fc80007f9e0ff */
[----:B------:R-:W-:Y:S01]  /*4ed0*/  F2FP.BF16.F32.PACK_AB R3, RZ, R20 ;  /* 0x00000014ff03723e */ /* 0x000fe200000010ff */
[----:B------:R-:W-:Y:S01]  /*4ee0*/  IMAD.X R20, R79, 0x1, R21, P5 ;  /* 0x000000014f147824 */ /* 0x000fe200028e0615 */
[----:B------:R-:W-:Y:S01]  /*4ef0*/  LEA R12, P5, R15, R6, 0x1 ;  /* 0x000000060f0c7211 */ /* 0x000fe200078a08ff */
[----:B------:R-:W-:-:S03]  /*4f00*/  @P2 IMAD.MOV.U32 R21, RZ, RZ, R75 ;  /* 0x000000ffff152224 */ /* 0x000fc600078e004b */
[----:B------:R-:W-:Y:S01]  /*4f10*/  LEA.HI.X R13, R15, R7, R20, 0x1, P5 ;  /* 0x000000070f0d7211 */ /* 0x000fe200028f0c14 */
[----:B------:R-:W-:-:S05]  /*4f20*/  @P2 IMAD.MOV.U32 R20, RZ, RZ, R74 ;  /* 0x000000ffff142224 */ /* 0x000fca00078e004a */
[----:B------:R0:W-:Y:S01]  /*4f30*/  @P2 STG.E.U16 desc[UR38][R20.64+0x2], R3 ;  /* 0x0000020314002986 */ /* 0x0001e2000c101526 */
[----:B------:R-:W-:Y:S05]  /*4f40*/  @!P3 BRA `(.L_x_131) ;  /* 0x000000000004b947 */ /* 0x000fea0003800000 */
[----:B------:R0:W5:Y:S02]  /*4f50*/  LDG.E.LTC128B.U16 R149, desc[UR38][R12.64] ;  /* 0x000000260c957981 */ /* 0x000164000c1e1520 */
.L_x_131:
[----:B------:R-:W-:Y:S05]  /*4f60*/  BSYNC B1 ;  /* 0x0000000000017941 */ /* 0x000fea0003800000 */
.L_x_130:
[----:B-----5:R-:W-:Y:S01]  /*4f70*/  IMAD.U32 R4, R149, 0x10000, RZ ;  /* 0x0001000095047824 */ /* 0x020fe200078e00ff */
[----:B------:R-:W-:Y:S01]  /*4f80*/  ISETP.GT.AND P2, PT, R0, 0x1, P1 ;  /* 0x000000010000780c */ /* 0x000fe20000f44270 */
[----:B------:R-:W-:Y:S01]  /*4f90*/  IMAD.X R15, R5, 0x1, R79, P4 ;  /* 0x00000001050f7824 */ /* 0x000fe200020e064f */
[----:B------:R-:W-:Y:S01]  /*4fa0*/  BSSY B1, `(.L_x_132) ;  /* 0x000000d000017945 */ /* 0x000fe20003800000 */
[----:B0-----:R-:W-:Y:S01]  /*4fb0*/  FMUL R3, R4, R123 ;  /* 0x0000007b04037220 */ /* 0x001fe20000400000 */
[----:B------:R-:W-:Y:S01]  /*4fc0*/  IADD3 R4, P4, R74, R135, RZ ;  /* 0x000000874a047210 */ /* 0x000fe20007f9e0ff */
[----:B------:R-:W-:-:S04]  /*4fd0*/  IMAD.WIDE.U32 R12, R23, R10, R14 ;  /* 0x0000000a170c7225 */ /* 0x000fc800078e000e */
[----:B------:R-:W-:Y:S01]  /*4fe0*/  FFMA R3, R26, R122, R3 ;  /* 0x0000007a1a037223 */ /* 0x000fe20000000003 */
[----:B------:R-:W-:Y:S01]  /*4ff0*/  IMAD.X R5, R75, 0x1, R73, P4 ;  /* 0x000000014b057824 */ /* 0x000fe200020e0649 */
[----:B------:R-:W-:Y:S01]  /*5000*/  LEA R6, P5, R12, R6, 0x1 ;  /* 0x000000060c067211 */ /* 0x000fe200078a08ff */
[----:B------:R-:W-:Y:S02]  /*5010*/  IMAD.IADD R11, R11, 0x1, R13 ;  /* 0x000000010b0b7824 */ /* 0x000fe400078e020d */
[----:B------:R-:W-:-:S03]  /*5020*/  F2FP.BF16.F32.PACK_AB R3, RZ, R3 ;  /* 0x00000003ff03723e */ /* 0x000fc600000010ff */
[----:B------:R-:W-:Y:S02]  /*5030*/  LEA.HI.X R7, R12, R7, R11, 0x1, P5 ;  /* 0x000000070c077211 */ /* 0x000fe400028f0c0b */
[----:B------:R0:W-:Y:S01]  /*5040*/  @P3 STG.E.U16 desc[UR38][R4.64], R3 ;  /* 0x0000000304003986 */ /* 0x0001e2000c101526 */
[----:B------:R-:W-:Y:S05]  /*5050*/  @!P2 BRA `(.L_x_133) ;  /* 0x000000000004a947 */ /* 0x000fea0003800000 */
[----:B------:R0:W5:Y:S02]  /*5060*/  LDG.E.LTC128B.U16 R149, desc[UR38][R6.64+0x2] ;  /* 0x0000022606957981 */ /* 0x000164000c1e1520 */
.L_x_133:
[----:B------:R-:W-:Y:S05]  /*5070*/  BSYNC B1 ;  /* 0x0000000000017941 */ /* 0x000fea0003800000 */
.L_x_132:
[----:B-----5:R-:W-:Y:S01]  /*5080*/  IMAD.U32 R10, R149, 0x10000, RZ ;  /* 0x00010000950a7824 */ /* 0x020fe200078e00ff */
[----:B------:R-:W-:Y:S01]  /*5090*/  ISETP.GT.AND P3, PT, R0, 0x8, P0 ;  /* 0x000000080000780c */ /* 0x000fe20000764270 */
[----:B------:R-:W-:Y:S02]  /*50a0*/  BSSY B1, `(.L_x_134) ;  /* 0x0000007000017945 */ /* 0x000fe40003800000 */
[----:B------:R-:W-:-:S04]  /*50b0*/  FMUL R10, R10, R123 ;  /* 0x0000007b0a0a7220 */ /* 0x000fc80000400000 */
[----:B------:R-:W-:-:S05]  /*50c0*/  FFMA R10, R27, R122, R10 ;  /* 0x0000007a1b0a7223 */ /* 0x000fca000000000a */
[----:B------:R-:W-:-:S05]  /*50d0*/  F2FP.BF16.F32.PACK_AB R10, RZ, R10 ;  /* 0x0000000aff0a723e */ /* 0x000fca00000010ff */
[----:B------:R0:W-:Y:S01]  /*50e0*/  @P2 STG.E.U16 desc[UR38][R4.64+0x2], R10 ;  /* 0x0000020a04002986 */ /* 0x0001e2000c101526 */
[----:B------:R-:W-:Y:S05]  /*50f0*/  @!P3 BRA `(.L_x_135) ;  /* 0x000000000004b947 */ /* 0x000fea0003800000 */
[----:B------:R0:W5:Y:S02]  /*5100*/  LDG.E.LTC128B.U16 R149, desc[UR38][R8.64+0x10] ;  /* 0x0000102608957981 */ /* 0x000164000c1e1520 */
.L_x_135:
[----:B------:R-:W-:Y:S05]  /*5110*/  BSYNC B1 ;  /* 0x0000000000017941 */ /* 0x000fea0003800000 */
.L_x_134:
[----:B0----5:R-:W-:Y:S01]  /*5120*/  SHF.L.U32 R10, R149, 0x10, RZ ;  /* 0x00000010950a7819 */ /* 0x021fe200000006ff */
[----:B------:R-:W-:Y:S01]  /*5130*/  @P3 IMAD.MOV.U32 R11, RZ, RZ, R75 ;  /* 0x000000ffff0b3224 */ /* 0x000fe200078e004b */
[----:B------:R-:W-:Y:S01]  /*5140*/  ISETP.GT.AND P2, PT, R0, 0x9, P0 ;  /* 0x000000090000780c */ /* 0x000fe20000744270 */
[----:B------:R-:W-:Y:S02]  /*5150*/  BSSY B1, `(.L_x_136) ;  /* 0x0000008000017945 */ /* 0x000fe40003800000 */
[----:B------:R-:W-:Y:S01]  /*5160*/  FMUL R3, R10, R123 ;  /* 0x0000007b0a037220 */ /* 0x000fe20000400000 */
[----:B------:R-:W-:-:S03]  /*5170*/  @P3 IMAD.MOV.U32 R10, RZ, RZ, R74 ;  /* 0x000000ffff0a3224 */ /* 0x000fc600078e004a */
[----:B------:R-:W-:-:S05]  /*5180*/  FFMA R3, R28, R122, R3 ;  /* 0x0000007a1c037223 */ /* 0x000fca0000000003 */
[----:B------:R-:W-:-:S05]  /*5190*/  F2FP.BF16.F32.PACK_AB R3, RZ, R3 ;  /* 0x00000003ff03723e */ /* 0x000fca00000010ff */
[----:B------:R0:W-:Y:S01]  /*51a0*/  @P3 STG.E.U16 desc[UR38][R10.64+0x10], R3 ;  /* 0x000010030a003986 */ /* 0x0001e2000c101526 */
[----:B------:R-:W-:Y:S05]  /*51b0*/  @!P2 BRA `(.L_x_137) ;  /* 0x000000000004a947 */ /* 0x000fea0003800000 */
[----:B------:R0:W5:Y:S02]  /*51c0*/  LDG.E.LTC128B.U16 R149, desc[UR38][R8.64+0x12] ;  /* 0x0000122608957981 */ /* 0x000164000c1e1520 */
.L_x_137:
[----:B------:R-:W-:Y:S05]  /*51d0*/  BSYNC B1 ;  /* 0x0000000000017941 */ /* 0x000fea0003800000 */
.L_x_136:
[----:B0----5:R-:W-:Y:S01]  /*51e0*/  IMAD.U32 R10, R149, 0x10000, RZ ;  /* 0x00010000950a7824 */ /* 0x021fe200078e00ff */
        /* <DEDUP_REMOVED lines=11> */
.L_x_139:
[----:B------:R-:W-:Y:S05]  /*52a0*/  BSYNC B1 ;  /* 0x0000000000017941 */ /* 0x000fea0003800000 */
.L_x_138:
[----:B0----5:R-:W-:Y:S01]  /*52b0*/  IMAD.U32 R10, R149, 0x10000, RZ ;  /* 0x00010000950a7824 */ /* 0x021fe200078e00ff */
        /* <DEDUP_REMOVED lines=8> */
.L_x_141:
[----:B------:R-:W-:Y:S05]  /*5340*/  BSYNC B1 ;  /* 0x0000000000017941 */ /* 0x000fea0003800000 */
.L_x_140:
        /* <DEDUP_REMOVED lines=9> */
.L_x_143:
[----:B------:R-:W-:Y:S05]  /*53e0*/  BSYNC B1 ;  /* 0x0000000000017941 */ /* 0x000fea0003800000 */
.L_x_142:
[----:B0----5:R-:W-:Y:S01]  /*53f0*/  IMAD.U32 R10, R149, 0x10000, RZ ;  /* 0x00010000950a7824 */ /* 0x021fe200078e00ff */
        /* <DEDUP_REMOVED lines=10> */
.L_x_145:
[----:B------:R-:W-:Y:S05]  /*54a0*/  BSYNC B1 ;  /* 0x0000000000017941 */ /* 0x000fea0003800000 */
.L_x_144:
[----:B0----5:R-:W-:Y:S01]  /*54b0*/  SHF.L.U32 R10, R149, 0x10, RZ ;  /* 0x00000010950a7819 */ /* 0x021fe200000006ff */
        /* <DEDUP_REMOVED lines=11> */
.L_x_147:
[----:B------:R-:W-:Y:S05]  /*5570*/  BSYNC B1 ;  /* 0x0000000000017941 */ /* 0x000fea0003800000 */
.L_x_146:
        /* <DEDUP_REMOVED lines=9> */
.L_x_149:
[----:B------:R-:W-:Y:S05]  /*5610*/  BSYNC B1 ;  /* 0x0000000000017941 */ /* 0x000fea0003800000 */
.L_x_148:
        /* <DEDUP_REMOVED lines=9> */
.L_x_151:
[----:B------:R-:W-:Y:S05]  /*56b0*/  BSYNC B1 ;  /* 0x0000000000017941 */ /* 0x000fea0003800000 */
.L_x_150:
        /* <DEDUP_REMOVED lines=11> */
.L_x_153:
[----:B------:R-:W-:Y:S05]  /*5770*/  BSYNC B1 ;  /* 0x0000000000017941 */ /* 0x000fea0003800000 */
.L_x_152:
        /* <DEDUP_REMOVED lines=12> */
.L_x_155:
[----:B------:R-:W-:Y:S05]  /*5840*/  BSYNC B1 ;  /* 0x0000000000017941 */ /* 0x000fea0003800000 */
.L_x_154:
[----:B0----5:R-:W-:Y:S01]  /*5850*/  SHF.L.U32 R10, R149, 0x10, RZ ;  /* 0x00000010950a7819 */ /* 0x021fe200000006ff */
[----:B------:R-:W-:Y:S01]  /*5860*/  BSSY B1, `(.L_x_156) ;  /* 0x0000008000017945 */ /* 0x000fe20003800000 */
[----:B------:R-:W-:-:S03]  /*5870*/  ISETP.GT.AND P2, PT, R0, 0x19, P1 ;  /* 0x000000190000780c */ /* 0x000fc60000f44270 */
[----:B------:R-:W-:-:S04]  /*5880*/  FMUL R3, R10, R123 ;  /* 0x0000007b0a037220 */ /* 0x000fc80000400000 */
[----:B------:R-:W-:-:S05]  /*5890*/  FFMA R3, R38, R122, R3 ;  /* 0x0000007a26037223 */ /* 0x000fca0000000003 */
[----:B------:R-:W-:-:S05]  /*58a0*/  F2FP.BF16.F32.PACK_AB R3, RZ, R3 ;  /* 0x00000003ff03723e */ /* 0x000fca00000010ff */
[----:B------:R0:W-:Y:S01]  /*58b0*/  @P3 STG.E.U16 desc[UR38][R4.64+0x30], R3 ;  /* 0x0000300304003986 */ /* 0x0001e2000c101526 */
[----:B------:R-:W-:Y:S05]  /*58c0*/  @!P2 BRA `(.L_x_157) ;  /* 0x000000000004a947 */ /* 0x000fea0003800000 */
[----:B------:R0:W5:Y:S02]  /*58d0*/  LDG.E.LTC128B.U16 R149, desc[UR38][R6.64+0x32] ;  /* 0x0000322606957981 */ /* 0x000164000c1e1520 */
.L_x_157:
[----:B------:R-:W-:Y:S05]  /*58e0*/  BSYNC B1 ;  /* 0x0000000000017941 */ /* 0x000fea0003800000 */
.L_x_156:
        /* <DEDUP_REMOVED lines=9> */
.L_x_159:
[----:B------:R-:W-:Y:S05]  /*5980*/  BSYNC B1 ;  /* 0x0000000000017941 */ /* 0x000fea0003800000 */
.L_x_158:
        /* <DEDUP_REMOVED lines=11> */
.L_x_161:
[----:B------:R-:W-:Y:S05]  /*5a40*/  BSYNC B1 ;  /* 0x0000000000017941 */ /* 0x000fea0003800000 */
.L_x_160:
        /* <DEDUP_REMOVED lines=12> */
.L_x_163:
[----:B------:R-:W-:Y:S05]  /*5b10*/  BSYNC B1 ;  /* 0x0000000000017941 */ /* 0x000fea0003800000 */
.L_x_162:
        /* <DEDUP_REMOVED lines=9> */
.L_x_165:
[----:B------:R-:W-:Y:S05]  /*5bb0*/  BSYNC B1 ;  /* 0x0000000000017941 */ /* 0x000fea0003800000 */
.L_x_164:
        /* <DEDUP_REMOVED lines=9> */
.L_x_167:
[----:B------:R-:W-:Y:S05]  /*5c50*/  BSYNC B1 ;  /* 0x0000000000017941 */ /* 0x000fea0003800000 */
.L_x_166:
[----:B0----5:R-:W-:Y:S01]  /*5c60*/  IMAD.U32 R10, R149, 0x10000, RZ ;  /* 0x00010000950a7824 */ /* 0x021fe200078e00ff */
[----:B------:R-:W-:Y:S01]  /*5c70*/  ISETP.GT.AND P2, PT, R0, 0x29, P0 ;  /* 0x000000290000780c */ /* 0x000fe20000744270 */
[----:B------:R-:W-:Y:S01]  /*5c80*/  @P3 IMAD.MOV.U32 R11, RZ, RZ, R75 ;  /* 0x000000ffff0b3224 */ /* 0x000fe200078e004b */
[----:B------:R-:W-:Y:S01]  /*5c90*/  BSSY B1, `(.L_x_168) ;  /* 0x0000008000017945 */ /* 0x000fe20003800000 */
[----:B------:R-:W-:Y:S01]  /*5ca0*/  FMUL R3, R10, R123 ;  /* 0x0000007b0a037220 */ /* 0x000fe20000400000 */
[----:B------:R-:W-:-:S03]  /*5cb0*/  @P3 MOV R10, R74 ;  /* 0x0000004a000a3202 */ /* 0x000fc60000000f00 */
[----:B------:R-:W-:-:S05]  /*5cc0*/  FFMA R3, R44, R122, R3 ;  /* 0x0000007a2c037223 */ /* 0x000fca0000000003 */
[----:B------:R-:W-:-:S05]  /*5cd0*/  F2FP.BF16.F32.PACK_AB R3, RZ, R3 ;  /* 0x00000003ff03723e */ /* 0x000fca00000010ff */
[----:B------:R0:W-:Y:S01]  /*5ce0*/  @P3 STG.E.U16 desc[UR38][R10.64+0x50], R3 ;  /* 0x000050030a003986 */ /* 0x0001e2000c101526 */
[----:B------:R-:W-:Y:S05]  /*5cf0*/  @!P2 BRA `(.L_x_169) ;  /* 0x000000000004a947 */ /* 0x000fea0003800000 */
[----:B------:R0:W5:Y:S02]  /*5d00*/  LDG.E.LTC128B.U16 R149, desc[UR38][R8.64+0x52] ;  /* 0x0000522608957981 */ /* 0x000164000c1e1520 */
.L_x_169:
[----:B------:R-:W-:Y:S05]  /*5d10*/  BSYNC B1 ;  /* 0x0000000000017941 */ /* 0x000fea0003800000 */
.L_x_168:
        /* <DEDUP_REMOVED lines=12> */
.L_x_171:
[----:B------:R-:W-:Y:S05]  /*5de0*/  BSYNC B1 ;  /* 0x0000000000017941 */ /* 0x000fea0003800000 */
.L_x_170:
        /* <DEDUP_REMOVED lines=9> */
.L_x_173:
[----:B------:R-:W-:Y:S05]  /*5e80*/  BSYNC B1 ;  /* 0x0000000000017941 */ /* 0x000fea0003800000 */
.L_x_172:
        /* <DEDUP_REMOVED lines=9> */
.L_x_175:
[----:B------:R-:W-:Y:S05]  /*5f20*/  BSYNC B1 ;  /* 0x0000000000017941 */ /* 0x000fea0003800000 */
.L_x_174:
        /* <DEDUP_REMOVED lines=11> */
.L_x_177:
[----:B------:R-:W-:Y:S05]  /*5fe0*/  BSYNC B1 ;  /* 0x0000000000017941 */ /* 0x000fea0003800000 */
.L_x_176:
[----:B0----5:R-:W-:Y:S01]  /*5ff0*/  IMAD.U32 R10, R149, 0x10000, RZ ;  /* 0x00010000950a7824 */ /* 0x021fe200078e00ff */
        /* <DEDUP_REMOVED lines=11> */
.L_x_179:
[----:B------:R-:W-:Y:S05]  /*60b0*/  BSYNC B1 ;  /* 0x0000000000017941 */ /* 0x000fea0003800000 */
.L_x_178:
        /* <DEDUP_REMOVED lines=9> */
.L_x_181:
[----:B------:R-:W-:Y:S05]  /*6150*/  BSYNC B1 ;  /* 0x0000000000017941 */ /* 0x000fea0003800000 */
.L_x_180:
        /* <DEDUP_REMOVED lines=9> */
.L_x_183:
[----:B------:R-:W-:Y:S05]  /*61f0*/  BSYNC B1 ;  /* 0x0000000000017941 */ /* 0x000fea0003800000 */
.L_x_182:
        /* <DEDUP_REMOVED lines=11> */
.L_x_185:
[----:B------:R-:W-:Y:S05]  /*62b0*/  BSYNC B1 ;  /* 0x0000000000017941 */ /* 0x000fea0003800000 */
.L_x_184:
        /* <DEDUP_REMOVED lines=12> */
.L_x_187:
[----:B------:R-:W-:Y:S05]  /*6380*/  BSYNC B1 ;  /* 0x0000000000017941 */ /* 0x000fea0003800000 */
.L_x_186:
        /* <DEDUP_REMOVED lines=9> */
.L_x_189:
[----:B------:R-:W-:Y:S05]  /*6420*/  BSYNC B1 ;  /* 0x0000000000017941 */ /* 0x000fea0003800000 */
.L_x_188:
[----:B-----5:R-:W-:Y:S01]  /*6430*/  SHF.L.U32 R10, R149, 0x10, RZ ;  /* 0x00000010950a7819 */ /* 0x020fe200000006ff */
        /* <DEDUP_REMOVED lines=8> */
.L_x_191:
[----:B------:R-:W-:Y:S05]  /*64c0*/  BSYNC B1 ;  /* 0x0000000000017941 */ /* 0x000fea0003800000 */
.L_x_190:
        /* <DEDUP_REMOVED lines=11> */
.L_x_193:
[----:B------:R-:W-:Y:S05]  /*6580*/  BSYNC B1 ;  /* 0x0000000000017941 */ /* 0x000fea0003800000 */
.L_x_192:
        /* <DEDUP_REMOVED lines=12> */
.L_x_195:
[----:B------:R-:W-:Y:S05]  /*6650*/  BSYNC B1 ;  /* 0x0000000000017941 */ /* 0x000fea0003800000 */
.L_x_194:
        /* <DEDUP_REMOVED lines=9> */
.L_x_197:
[----:B------:R-:W-:Y:S05]  /*66f0*/  BSYNC B1 ;  /* 0x0000000000017941 */ /* 0x000fea0003800000 */
.L_x_196:
        /* <DEDUP_REMOVED lines=9> */
.L_x_199:
[----:B------:R-:W-:Y:S05]  /*6790*/  BSYNC B1 ;  /* 0x0000000000017941 */ /* 0x000fea0003800000 */
.L_x_198:
[----:B0----5:R-:W-:Y:S01]  /*67a0*/  IMAD.U32 R10, R149, 0x10000, RZ ;  /* 0x00010000950a7824 */ /* 0x021fe200078e00ff */
[----:B------:R-:W-:Y:S01]  /*67b0*/  @P3 MOV R11, R75 ;  /* 0x0000004b000b3202 */ /* 0x000fe20000000f00 */
[----:B------:R-:W-:Y:S01]  /*67c0*/  BSSY B1, `(.L_x_200) ;  /* 0x0000009000017945 */ /* 0x000fe20003800000 */
[----:B------:R-:W-:Y:S01]  /*67d0*/  ISETP.GT.AND P2, PT, R0, 0x49, P0 ;  /* 0x000000490000780c */ /* 0x000fe20000744270 */
[----:B------:R-:W-:Y:S01]  /*67e0*/  FMUL R3, R10, R123 ;  /* 0x0000007b0a037220 */ /* 0x000fe20000400000 */
[----:B------:R-:W-:-:S03]  /*67f0*/  @P3 IMAD.MOV.U32 R10, RZ, RZ, R74 ;  /* 0x000000ffff0a3224 */ /* 0x000fc600078e004a */
[----:B------:R-:W-:-:S05]  /*6800*/  FFMA R3, R60, R122, R3 ;  /* 0x0000007a3c037223 */ /* 0x000fca0000000003 */
[----:B------:R-:W-:-:S05]  /*6810*/  F2FP.BF16.F32.PACK_AB R3, RZ, R3 ;  /* 0x00000003ff03723e */ /* 0x000fca00000010ff */
[----:B------:R0:W-:Y:S01]  /*6820*/  @P3 STG.E.U16 desc[UR38][R10.64+0x90], R3 ;  /* 0x000090030a003986 */ /* 0x0001e2000c101526 */
[----:B------:R-:W-:Y:S05]  /*6830*/  @!P2 BRA `(.L_x_201) ;  /* 0x000000000004a947 */ /* 0x000fea0003800000 */
[----:B------:R0:W5:Y:S02]  /*6840*/  LDG.E.LTC128B.U16 R149, desc[UR38][R8.64+0x92] ;  /* 0x0000922608957981 */ /* 0x000164000c1e1520 */
.L_x_201:
[----:B------:R-:W-:Y:S05]  /*6850*/  BSYNC B1 ;  /* 0x0000000000017941 */ /* 0x000fea0003800000 */
.L_x_200:
        /* <DEDUP_REMOVED lines=12> */
.L_x_203:
[----:B------:R-:W-:Y:S05]  /*6920*/  BSYNC B1 ;  /* 0x0000000000017941 */ /* 0x000fea0003800000 */
.L_x_202:
        /* <DEDUP_REMOVED lines=9> */
.L_x_205:
[----:B------:R-:W-:Y:S05]  /*69c0*/  BSYNC B1 ;  /* 0x0000000000017941 */ /* 0x000fea0003800000 */
.L_x_204:
        /* <DEDUP_REMOVED lines=9> */
.L_x_207:
[----:B------:R-:W-:Y:S05]  /*6a60*/  BSYNC B1 ;  /* 0x0000000000017941 */ /* 0x000fea0003800000 */
.L_x_206:
        /* <DEDUP_REMOVED lines=11> */
.L_x_209:
[----:B------:R-:W-:Y:S05]  /*6b20*/  BSYNC B1 ;  /* 0x0000000000017941 */ /* 0x000fea0003800000 */
.L_x_208:
[----:B0----5:R-:W-:Y:S01]  /*6b30*/  IMAD.U32 R10, R149, 0x10000, RZ ;  /* 0x00010000950a7824 */ /* 0x021fe200078e00ff */
        /* <DEDUP_REMOVED lines=11> */
.L_x_211:
[----:B------:R-:W-:Y:S05]  /*6bf0*/  BSYNC B1 ;  /* 0x0000000000017941 */ /* 0x000fea0003800000 */
.L_x_210:
        /* <DEDUP_REMOVED lines=9> */
.L_x_213:
[----:B------:R-:W-:Y:S05]  /*6c90*/  BSYNC B1 ;  /* 0x0000000000017941 */ /* 0x000fea0003800000 */
.L_x_212:
        /* <DEDUP_REMOVED lines=9> */
.L_x_215:
[----:B------:R-:W-:Y:S05]  /*6d30*/  BSYNC B1 ;  /* 0x0000000000017941 */ /* 0x000fea0003800000 */
.L_x_214:
        /* <DEDUP_REMOVED lines=11> */
.L_x_217:
[----:B------:R-:W-:Y:S05]  /*6df0*/  BSYNC B1 ;  /* 0x0000000000017941 */ /* 0x000fea0003800000 */
.L_x_216:
        /* <DEDUP_REMOVED lines=9> */
.L_x_219:
[----:B------:R-:W-:Y:S05]  /*6e90*/  BSYNC B1 ;  /* 0x0000000000017941 */ /* 0x000fea0003800000 */
.L_x_218:
        /* <DEDUP_REMOVED lines=9> */
.L_x_221:
[----:B------:R-:W-:Y:S05]  /*6f30*/  BSYNC B1 ;  /* 0x0000000000017941 */ /* 0x000fea0003800000 */
.L_x_220:
[----:B------:R-:W-:Y:S05]  /*6f40*/  @!P1 BRA `(.L_x_222) ;  /* 0x0000001800649947 */ /* 0x000fea0003800000 */
[----:B-----5:R-:W-:-:S04]  /*6f50*/  IMAD.U32 R0, R149, 0x10000, RZ ;  /* 0x0001000095007824 */ /* 0x020fc800078e00ff */
[----:B------:R-:W-:-:S04]  /*6f60*/  FMUL R0, R0, R123 ;  /* 0x0000007b00007220 */ /* 0x000fc80000400000 */
[----:B------:R-:W-:-:S05]  /*6f70*/  FFMA R0, R71, R122, R0 ;  /* 0x0000007a47007223 */ /* 0x000fca0000000000 */
[----:B------:R-:W-:-:S05]  /*6f80*/  F2FP.BF16.F32.PACK_AB R0, RZ, R0 ;  /* 0x00000000ff00723e */ /* 0x000fca00000010ff */
[----:B------:R0:W-:Y:S01]  /*6f90*/  STG.E.U16 desc[UR38][R4.64+0xb2], R0 ;  /* 0x0000b20004007986 */ /* 0x0001e2000c101526 */
[----:B------:R-:W-:Y:S05]  /*6fa0*/  BRA `(.L_x_222) ;  /* 0x00000018004c7947 */ /* 0x000fea0003800000 */
.L_x_33:
[----:B------:R-:W-:Y:S01]  /*6fb0*/  ISETP.GT.AND P4, PT, R0, 0x1, P3 ;  /* 0x000000010000780c */ /* 0x000fe20001f84270 */
[----:B------:R-:W-:Y:S01]  /*6fc0*/  ULDC.64 UR4, c[0x0][0x5c0] ;  /* 0x0001700000047ab9 */ /* 0x000fe20000000a00 */
[-C--:B------:R-:W-:Y:S01]  /*6fd0*/  FMUL R72, R72, R122.reuse ;  /* 0x0000007a48487220 */ /* 0x080fe20000400000 */
[-C--:B------:R-:W-:Y:S01]  /*6fe0*/  FMUL R73, R73, R122.reuse ;  /* 0x0000007a49497220 */ /* 0x080fe20000400000 */
[----:B------:R-:W-:Y:S01]  /*6ff0*/  LEA R4, P1, R144, UR4, 0x1 ;  /* 0x0000000490047c11 */ /* 0x000fe2000f8208ff */
[----:B------:R-:W-:Y:S01]  /*7000*/  IMAD.SHL.U32 R9, R124, 0x2, RZ ;  /* 0x000000027c097824 */ /* 0x000fe200078e00ff */
[----:B------:R-:W-:Y:S01]  /*7010*/  ISETP.GT.AND P2, PT, R3, 0x8, PT ;  /* 0x000000080300780c */ /* 0x000fe20003f44270 */
[----:B------:R-:W-:Y:S01]  /*7020*/  FMUL R74, R74, R122 ;  /* 0x0000007a4a4a7220 */ /* 0x000fe20000400000 */
[----:B------:R-:W-:Y:S01]  /*7030*/  F2FP.BF16.F32.PACK_AB R72, RZ, R72 ;  /* 0x00000048ff48723e */ /* 0x000fe200000010ff */
[-C--:B------:R-:W-:Y:S01]  /*7040*/  FMUL R75, R75, R122.reuse ;  /* 0x0000007a4b4b7220 */ /* 0x080fe20000400000 */
[----:B------:R-:W-:Y:S01]  /*7050*/  LEA.HI.X R5, R144, UR5, R147, 0x1, P1 ;  /* 0x0000000590057c11 */ /* 0x000fe200088f0c93 */
[-C--:B------:R-:W-:Y:S01]  /*7060*/  FMUL R76, R76, R122.reuse ;  /* 0x0000007a4c4c7220 */ /* 0x080fe20000400000 */
[----:B------:R-:W-:Y:S01]  /*7070*/  F2FP.BF16.F32.PACK_AB R73, RZ, R73 ;  /* 0x00000049ff49723e */ /* 0x000fe200000010ff */
[-C--:B------:R-:W-:Y:S01]  /*7080*/  FMUL R77, R77, R122.reuse ;  /* 0x0000007a4d4d7220 */ /* 0x080fe20000400000 */
[----:B------:R-:W-:Y:S01]  /*7090*/  ISETP.GT.AND P1, PT, R0, RZ, P2 ;  /* 0x000000ff0000720c */ /* 0x000fe20001724270 */
[----:B------:R-:W-:Y:S01]  /*70a0*/  @P0 STG.E.U16 desc[UR38][R4.64], R72 ;  /* 0x0000004804000986 */ /* 0x000fe2000c101526 */
[----:B------:R-:W-:Y:S01]  /*70b0*/  SHF.L.U64.HI R7, R124, 0x1, R127 ;  /* 0x000000017c077819 */ /* 0x000fe2000001027f */
[----:B------:R-:W-:Y:S01]  /*70c0*/  FMUL R78, R78, R122 ;  /* 0x0000007a4e4e7220 */ /* 0x000fe20000400000 */
[----:B------:R-:W-:Y:S01]  /*70d0*/  IADD3 R10, P0, R9, R4, RZ ;  /* 0x00000004090a7210 */ /* 0x000fe20007f1e0ff */
[----:B------:R-:W-:Y:S01]  /*70e0*/  @P4 STG.E.U16 desc[UR38][R4.64+0x2], R73 ;  /* 0x0000024904004986 */ /* 0x000fe2000c101526 */
[----:B------:R-:W-:Y:S01]  /*70f0*/  ISETP.GT.AND P4, PT, R0, 0x1, P2 ;  /* 0x000000010000780c */ /* 0x000fe20001784270 */
[----:B------:R-:W-:Y:S01]  /*7100*/  FMUL R79, R79, R122 ;  /* 0x0000007a4f4f7220 */ /* 0x000fe20000400000 */
[----:B------:R-:W-:Y:S01]  /*7110*/  F2FP.BF16.F32.PACK_AB R74, RZ, R74 ;  /* 0x0000004aff4a723e */ /* 0x000fe200000010ff */
[--C-:B------:R-:W-:Y:S01]  /*7120*/  IMAD.X R11, R7, 0x1, R5.reuse, P0 ;  /* 0x00000001070b7824 */ /* 0x100fe200000e0605 */
[----:B------:R-:W-:Y:S01]  /*7130*/  F2FP.BF16.F32.PACK_AB R75, RZ, R75 ;  /* 0x0000004bff4b723e */ /* 0x000fe200000010ff */
[-C--:B------:R-:W-:Y:S01]  /*7140*/  FMUL R80, R80, R122.reuse ;  /* 0x0000007a50507220 */ /* 0x080fe20000400000 */
[C---:B------:R-:W-:Y:S01]  /*7150*/  ISETP.GT.AND P5, PT, R0.reuse, 0x8, P3 ;  /* 0x000000080000780c */ /* 0x040fe20001fa4270 */
[-C--:B------:R-:W-:Y:S01]  /*7160*/  FMUL R81, R81, R122.reuse ;  /* 0x0000007a51517220 */ /* 0x080fe20000400000 */
[C---:B------:R-:W-:Y:S01]  /*7170*/  ISETP.GT.AND P0, PT, R0.reuse, 0x9, P3 ;  /* 0x000000090000780c */ /* 0x040fe20001f04270 */
[----:B------:R-:W-:Y:S01]  /*7180*/  @P1 STG.E.U16 desc[UR38][R10.64], R74 ;  /* 0x0000004a0a001986 */ /* 0x000fe2000c101526 */
[----:B------:R-:W-:Y:S01]  /*7190*/  ISETP.GT.AND P1, PT, R0, 0x8, P2 ;  /* 0x000000080000780c */ /* 0x000fe20001724270 */
[----:B------:R-:W-:Y:S01]  /*71a0*/  FMUL R82, R82, R122 ;  /* 0x0000007a52527220 */ /* 0x000fe20000400000 */
[----:B------:R-:W-:Y:S01]  /*71b0*/  F2FP.BF16.F32.PACK_AB R76, RZ, R76 ;  /* 0x0000004cff4c723e */ /* 0x000fe200000010ff */
[----:B------:R-:W-:Y:S01]  /*71c0*/  @P4 STG.E.U16 desc[UR38][R10.64+0x2], R75 ;  /* 0x0000024b0a004986 */ /* 0x000fe2000c101526 */
[----:B------:R-:W-:Y:S01]  /*71d0*/  ISETP.GT.AND P4, PT, R0, 0x9, P2 ;  /* 0x000000090000780c */ /* 0x000fe20001784270 */
[-C--:B------:R-:W-:Y:S01]  /*71e0*/  FMUL R83, R83, R122.reuse ;  /* 0x0000007a53537220 */ /* 0x080fe20000400000 */
[----:B------:R-:W-:Y:S01]  /*71f0*/  F2FP.BF16.F32.PACK_AB R77, RZ, R77 ;  /* 0x0000004dff4d723e */ /* 0x000fe200000010ff */
[----:B------:R-:W-:Y:S01]  /*7200*/  FMUL R84, R84, R122 ;  /* 0x0000007a54547220 */ /* 0x000fe20000400000 */
[----:B------:R-:W-:Y:S01]  /*7210*/  F2FP.BF16.F32.PACK_AB R78, RZ, R78 ;  /* 0x0000004eff4e723e */ /* 0x000fe200000010ff */
[----:B------:R-:W-:Y:S01]  /*7220*/  @P5 STG.E.U16 desc[UR38][R4.64+0x10], R76 ;  /* 0x0000104c04005986 */ /* 0x000fe2000c101526 */
[----:B------:R-:W-:Y:S01]  /*7230*/  F2FP.BF16.F32.PACK_AB R79, RZ, R79 ;  /* 0x0000004fff4f723e */ /* 0x000fe200000010ff */
[-C--:B------:R-:W-:Y:S01]  /*7240*/  FMUL R85, R85, R122.reuse ;  /* 0x0000007a55557220 */ /* 0x080fe20000400000 */
[C---:B------:R-:W-:Y:S01]  /*7250*/  ISETP.GT.AND P5, PT, R0.reuse, 0x10, P3 ;  /* 0x000000100000780c */ /* 0x040fe20001fa4270 */
[----:B------:R-:W-:Y:S01]  /*7260*/  @P0 STG.E.U16 desc[UR38][R4.64+0x12], R77 ;  /* 0x0000124d04000986 */ /* 0x000fe2000c101526 */
[----:B------:R-:W-:Y:S01]  /*7270*/  ISETP.GT.AND P0, PT, R0, 0x11, P3 ;  /* 0x000000110000780c */ /* 0x000fe20001f04270 */
[----:B------:R-:W-:Y:S01]  /*7280*/  FMUL R86, R86, R122 ;  /* 0x0000007a56567220 */ /* 0x000fe20000400000 */
[----:B------:R-:W-:Y:S01]  /*7290*/  F2FP.BF16.F32.PACK_AB R80, RZ, R80 ;  /* 0x00000050ff50723e */ /* 0x000fe200000010ff */
[----:B------:R-:W-:Y:S01]  /*72a0*/  @P1 STG.E.U16 desc[UR38][R10.64+0x10], R78 ;  /* 0x0000104e0a001986 */ /* 0x000fe2000c101526 */
[C---:B------:R-:W-:Y:S01]  /*72b0*/  ISETP.GT.AND P1, PT, R0.reuse, 0x10, P2 ;  /* 0x000000100000780c */ /* 0x040fe20001724270 */
[-C--:B------:R-:W-:Y:S01]  /*72c0*/  FMUL R87, R87, R122.reuse ;  /* 0x0000007a57577220 */ /* 0x080fe20000400000 */
[----:B------:R-:W-:Y:S01]  /*72d0*/  F2FP.BF16.F32.PACK_AB R81, RZ, R81 ;  /* 0x00000051ff51723e */ /* 0x000fe200000010ff */
[----:B------:R-:W-:Y:S01]  /*72e0*/  @P4 STG.E.U16 desc[UR38][R10.64+0x12], R79 ;  /* 0x0000124f0a004986 */ /* 0x000fe2000c101526 */
[----:B------:R-:W-:Y:S01]  /*72f0*/  ISETP.GT.AND P4, PT, R0, 0x11, P2 ;  /* 0x000000110000780c */ /* 0x000fe20001784270 */
        /* <DEDUP_REMOVED lines=123> */
[----:B------:R-:W-:Y:S01]  /*7ab0*/  F2FP.BF16.F32.PACK_AB R113, RZ, R113 ;  /* 0x00000071ff71723e */ /* 0x000fe200000010ff */
[----:B------:R-:W-:Y:S01]  /*7ac0*/  FMUL R119, R119, R122 ;  /* 0x0000007a77777220 */ /* 0x000fe20000400000 */
[----:B------:R-:W-:Y:S01]  /*7ad0*/  F2FP.BF16.F32.PACK_AB R114, RZ, R114 ;  /* 0x00000072ff72723e */ /* 0x000fe200000010ff */
[----:B------:R-:W-:Y:S01]  /*7ae0*/  @P4 STG.E.U16 desc[UR38][R10.64+0x92], R111 ;  /* 0x0000926f0a004986 */ /* 0x000fe2000c101526 */
[----:B------:R-:W-:Y:S01]  /*7af0*/  ISETP.GT.AND P4, PT, R0, 0x50, P2 ;  /* 0x000000500000780c */ /* 0x000fe20001784270 */
        /* <DEDUP_REMOVED lines=9> */
[----:B------:R-:W-:Y:S01]  /*7b90*/  ISETP.GT.AND P1, PT, R3, 0x80, PT ;  /* 0x000000800300780c */ /* 0x000fe20003f24270 */
[----:B------:R-:W-:Y:S01]  /*7ba0*/  FMUL R27, R27, R122 ;  /* 0x0000007a1b1b7220 */ /* 0x000fe20000400000 */
[----:B------:R-:W-:Y:S01]  /*7bb0*/  F2FP.BF16.F32.PACK_AB R118, RZ, R118 ;  /* 0x00000076ff76723e */ /* 0x000fe200000010ff */
[----:B------:R-:W-:Y:S01]  /*7bc0*/  @P4 STG.E.U16 desc[UR38][R10.64+0xa0], R114 ;  /* 0x0000a0720a004986 */ /* 0x000fe2000c101526 */
[----:B------:R-:W-:Y:S01]  /*7bd0*/  ISETP.GT.AND P4, PT, R0, 0x58, P3 ;  /* 0x000000580000780c */ /* 0x000fe20001f84270 */
[-C--:B------:R-:W-:Y:S01]  /*7be0*/  FMUL R28, R28, R122.reuse ;  /* 0x0000007a1c1c7220 */ /* 0x080fe20000400000 */
[C---:B------:R-:W-:Y:S01]  /*7bf0*/  ISETP.GT.AND P3, PT, R0.reuse, 0x59, P3 ;  /* 0x000000590000780c */ /* 0x040fe20001f64270 */
[----:B------:R-:W-:Y:S01]  /*7c00*/  @P5 STG.E.U16 desc[UR38][R10.64+0xa2], R115 ;  /* 0x0000a2730a005986 */ /* 0x000fe2000c101526 */
[C---:B------:R-:W-:Y:S01]  /*7c10*/  ISETP.GT.AND P5, PT, R0.reuse, 0x58, P2 ;  /* 0x000000580000780c */ /* 0x040fe200017a4270 */
[-C--:B------:R-:W-:Y:S01]  /*7c20*/  FMUL R29, R29, R122.reuse ;  /* 0x0000007a1d1d7220 */ /* 0x080fe20000400000 */
[----:B------:R-:W-:Y:S01]  /*7c30*/  ISETP.GT.AND P2, PT, R0, 0x59, P2 ;  /* 0x000000590000780c */ /* 0x000fe20001744270 */
[-C--:B------:R-:W-:Y:S01]  /*7c40*/  FMUL R30, R30, R122.reuse ;  /* 0x0000007a1e1e7220 */ /* 0x080fe20000400000 */
[----:B------:R-:W-:Y:S01]  /*7c50*/  F2FP.BF16.F32.PACK_AB R119, RZ, R119 ;  /* 0x00000077ff77723e */ /* 0x000fe200000010ff */
[----:B------:R-:W-:Y:S01]  /*7c60*/  FMUL R31, R31, R122 ;  /* 0x0000007a1f1f7220 */ /* 0x000fe20000400000 */
[----:B------:R-:W-:Y:S01]  /*7c70*/  F2FP.BF16.F32.PACK_AB R24, RZ, R24 ;  /* 0x00000018ff18723e */ /* 0x000fe200000010ff */
[----:B------:R-:W-:Y:S01]  /*7c80*/  FMUL R32, R32, R122 ;  /* 0x0000007a20207220 */ /* 0x000fe20000400000 */
[----:B------:R-:W-:Y:S01]  /*7c90*/  F2FP.BF16.F32.PACK_AB R25, RZ, R25 ;  /* 0x00000019ff19723e */ /* 0x000fe200000010ff */
[--C-:B------:R-:W-:Y:S01]  /*7ca0*/  @P4 IMAD.MOV.U32 R13, RZ, RZ, R5.reuse ;  /* 0x000000ffff0d4224 */ /* 0x100fe200078e0005 */
[----:B------:R-:W-:Y:S01]  /*7cb0*/  @P4 MOV R12, R4 ;  /* 0x00000004000c4202 */ /* 0x000fe20000000f00 */
[-C--:B------:R-:W-:Y:S01]  /*7cc0*/  FMUL R33, R33, R122.reuse ;  /* 0x0000007a21217220 */ /* 0x080fe20000400000 */
[----:B------:R-:W-:Y:S01]  /*7cd0*/  ISETP.GT.AND P0, PT, R3, 0x88, PT ;  /* 0x000000880300780c */ /* 0x000fe20003f04270 */
[----:B------:R-:W-:Y:S01]  /*7ce0*/  FMUL R34, R34, R122 ;  /* 0x0000007a22227220 */ /* 0x000fe20000400000 */
[----:B------:R-:W-:Y:S01]  /*7cf0*/  F2FP.BF16.F32.PACK_AB R26, RZ, R26 ;  /* 0x0000001aff1a723e */ /* 0x000fe200000010ff */
[----:B------:R0:W-:Y:S01]  /*7d00*/  @P4 STG.E.U16 desc[UR38][R12.64+0xb0], R116 ;  /* 0x0000b0740c004986 */ /* 0x0001e2000c101526 */
[----:B------:R-:W-:Y:S01]  /*7d10*/  ISETP.GT.AND P4, PT, R0, RZ, P1 ;  /* 0x000000ff0000720c */ /* 0x000fe20000f84270 */
[-C--:B------:R-:W-:Y:S01]  /*7d20*/  FMUL R35, R35, R122.reuse ;  /* 0x0000007a23237220 */ /* 0x080fe20000400000 */
[----:B------:R-:W-:Y:S01]  /*7d30*/  F2FP.BF16.F32.PACK_AB R27, RZ, R27 ;  /* 0x0000001bff1b723e */ /* 0x000fe200000010ff */
[----:B------:R-:W-:Y:S01]  /*7d40*/  FMUL R36, R36, R122 ;  /* 0x0000007a24247220 */ /* 0x000fe20000400000 */
[----:B------:R-:W-:Y:S01]  /*7d50*/  F2FP.BF16.F32.PACK_AB R28, RZ, R28 ;  /* 0x0000001cff1c723e */ /* 0x000fe200000010ff */
[-C--:B------:R-:W-:Y:S01]  /*7d60*/  FMUL R37, R37, R122.reuse ;  /* 0x0000007a25257220 */ /* 0x080fe20000400000 */
[----:B------:R-:W-:Y:S01]  /*7d70*/  F2FP.BF16.F32.PACK_AB R29, RZ, R29 ;  /* 0x0000001dff1d723e */ /* 0x000fe200000010ff */
[----:B------:R-:W-:Y:S01]  /*7d80*/  FMUL R38, R38, R122 ;  /* 0x0000007a26267220 */ /* 0x000fe20000400000 */
[----:B------:R-:W-:Y:S01]  /*7d90*/  F2FP.BF16.F32.PACK_AB R30, RZ, R30 ;  /* 0x0000001eff1e723e */ /* 0x000fe200000010ff */
[----:B------:R-:W-:Y:S01]  /*7da0*/  FMUL R39, R39, R122 ;  /* 0x0000007a27277220 */ /* 0x000fe20000400000 */
[----:B------:R-:W-:Y:S01]  /*7db0*/  F2FP.BF16.F32.PACK_AB R31, RZ, R31 ;  /* 0x0000001fff1f723e */ /* 0x000fe200000010ff */
[----:B0-----:R-:W-:Y:S01]  /*7dc0*/  @P3 IMAD.MOV.U32 R12, RZ, RZ, R4 ;  /* 0x000000ffff0c3224 */ /* 0x001fe200078e0004 */
[----:B------:R-:W-:Y:S01]  /*7dd0*/  F2FP.BF16.F32.PACK_AB R32, RZ, R32 ;  /* 0x00000020ff20723e */ /* 0x000fe200000010ff */
[----:B------:R-:W-:Y:S01]  /*7de0*/  @P3 IMAD.MOV.U32 R13, RZ, RZ, R5 ;  /* 0x000000ffff0d3224 */ /* 0x000fe200078e0005 */
[----:B------:R-:W-:Y:S01]  /*7df0*/  F2FP.BF16.F32.PACK_AB R33, RZ, R33 ;  /* 0x00000021ff21723e */ /* 0x000fe200000010ff */
[----:B------:R-:W-:Y:S01]  /*7e00*/  FMUL R40, R40, R122 ;  /* 0x0000007a28287220 */ /* 0x000fe20000400000 */
[----:B------:R-:W-:Y:S01]  /*7e10*/  F2FP.BF16.F32.PACK_AB R34, RZ, R34 ;  /* 0x00000022ff22723e */ /* 0x000fe200000010ff */
[-C--:B------:R-:W-:Y:S01]  /*7e20*/  FMUL R41, R41, R122.reuse ;  /* 0x0000007a29297220 */ /* 0x080fe20000400000 */
[----:B------:R-:W-:Y:S01]  /*7e30*/  @P3 STG.E.U16 desc[UR38][R12.64+0xb2], R117 ;  /* 0x0000b2750c003986 */ /* 0x000fe2000c101526 */
[----:B------:R-:W-:Y:S01]  /*7e40*/  ISETP.GT.AND P3, PT, R0, 0x1, P1 ;  /* 0x000000010000780c */ /* 0x000fe20000f64270 */
[----:B------:R-:W-:Y:S01]  /*7e50*/  FMUL R42, R42, R122 ;  /* 0x0000007a2a2a7220 */ /* 0x000fe20000400000 */
[----:B------:R-:W-:Y:S01]  /*7e60*/  F2FP.BF16.F32.PACK_AB R35, RZ, R35 ;  /* 0x00000023ff23723e */ /* 0x000fe200000010ff */
[----:B------:R-:W-:Y:S01]  /*7e70*/  @P5 STG.E.U16 desc[UR38][R10.64+0xb0], R118 ;  /* 0x0000b0760a005986 */ /* 0x000fe2000c101526 */
[----:B------:R-:W-:Y:S01]  /*7e80*/  LEA R4, P5, R125, R4, 0x1 ;  /* 0x000000047d047211 */ /* 0x000fe200078a08ff */
[----:B------:R-:W-:Y:S01]  /*7e90*/  FMUL R43, R43, R122 ;  /* 0x0000007a2b2b7220 */ /* 0x000fe20000400000 */
[----:B------:R-:W-:Y:S01]  /*7ea0*/  F2FP.BF16.F32.PACK_AB R36, RZ, R36 ;  /* 0x00000024ff24723e */ /* 0x000fe200000010ff */
[----:B------:R-:W-:Y:S01]  /*7eb0*/  @P2 STG.E.U16 desc[UR38][R10.64+0xb2], R119 ;  /* 0x0000b2770a002986 */ /* 0x000fe2000c101526 */
[----:B------:R-:W-:Y:S01]  /*7ec0*/  LEA.HI.X R5, R125, R5, R126, 0x1, P5 ;  /* 0x000000057d057211 */ /* 0x000fe200028f0c7e */
[-C--:B------:R-:W-:Y:S01]  /*7ed0*/  FMUL R44, R44, R122.reuse ;  /* 0x0000007a2c2c7220 */ /* 0x080fe20000400000 */
[C---:B------:R-:W-:Y:S01]  /*7ee0*/  ISETP.GT.AND P2, PT, R0.reuse, RZ, P0 ;  /* 0x000000ff0000720c */ /* 0x040fe20000744270 */
[-C--:B------:R-:W-:Y:S01]  /*7ef0*/  FMUL R45, R45, R122.reuse ;  /* 0x0000007a2d2d7220 */ /* 0x080fe20000400000 */
[C---:B------:R-:W-:Y:S01]  /*7f00*/  ISETP.GT.AND P5, PT, R0.reuse, 0x1, P0 ;  /* 0x000000010000780c */ /* 0x040fe200007a4270 */
[----:B------:R-:W-:Y:S01]  /*7f10*/  @P4 STG.E.U16 desc[UR38][R4.64], R24 ;  /* 0x0000001804004986 */ /* 0x000fe2000c101526 */
[----:B------:R-:W-:Y:S01]  /*7f20*/  ISETP.GT.AND P4, PT, R0, 0x8, P1 ;  /* 0x000000080000780c */ /* 0x000fe20000f84270 */
[----:B------:R-:W-:Y:S01]  /*7f30*/  FMUL R46, R46, R122 ;  /* 0x0000007a2e2e7220 */ /* 0x000fe20000400000 */
[----:B------:R-:W-:Y:S01]  /*7f40*/  F2FP.BF16.F32.PACK_AB R37, RZ, R37 ;  /* 0x00000025ff25723e */ /* 0x000fe200000010ff */
[----:B------:R-:W-:Y:S01]  /*7f50*/  @P3 STG.E.U16 desc[UR38][R4.64+0x2], R25 ;  /* 0x0000021904003986 */ /* 0x000fe2000c101526 */
[----:B------:R-:W-:Y:S01]  /*7f60*/  IADD3 R6, P3, R9, R4, RZ ;  /* 0x0000000409067210 */ /* 0x000fe20007f7e0ff */
[----:B------:R-:W-:Y:S01]  /*7f70*/  FMUL R47, R47, R122 ;  /* 0x0000007a2f2f7220 */ /* 0x000fe20000400000 */
[----:B------:R-:W-:Y:S01]  /*7f80*/  F2FP.BF16.F32.PACK_AB R38, RZ, R38 ;  /* 0x00000026ff26723e */ /* 0x000fe200000010ff */
[-C--:B------:R-:W-:Y:S01]  /*7f90*/  FMUL R48, R48, R122.reuse ;  /* 0x0000007a30307220 */ /* 0x080fe20000400000 */
[----:B------:R-:W-:Y:S01]  /*7fa0*/  F2FP.BF16.F32.PACK_AB R39, RZ, R39 ;  /* 0x00000027ff27723e */ /* 0x000fe200000010ff */
[----:B------:R-:W-:Y:S01]  /*7fb0*/  IMAD.X R7, R7, 0x1, R5, P3 ;  /* 0x0000000107077824 */ /* 0x000fe200018e0605 */
[----:B------:R-:W-:Y:S01]  /*7fc0*/  ISETP.GT.AND P3, PT, R0, 0x9, P1 ;  /* 0x000000090000780c */ /* 0x000fe20000f64270 */
[----:B------:R-:W-:Y:S01]  /*7fd0*/  FMUL R49, R49, R122 ;  /* 0x0000007a31317220 */ /* 0x000fe20000400000 */
[----:B------:R-:W-:Y:S01]  /*7fe0*/  F2FP.BF16.F32.PACK_AB R40, RZ, R40 ;  /* 0x00000028ff28723e */ /* 0x000fe200000010ff */
[-C--:B------:R-:W-:Y:S01]  /*7ff0*/  FMUL R50, R50, R122.reuse ;  /* 0x0000007a32327220 */ /* 0x080fe20000400000 */
        /* <DEDUP_REMOVED lines=82> */
[----:B------:R-:W-:Y:S01]  /*8520*/  FMUL R71, R71, R122 ;  /* 0x0000007a47477220 */ /* 0x000fe20000400000 */
[----:B------:R-:W-:Y:S01]  /*8530*/  F2FP.BF16.F32.PACK_AB R61, RZ, R61 ;  /* 0x0000003dff3d723e */ /* 0x000fe200000010ff */
[----:B------:R-:W-:Y:S01]  /*8540*/  @P5 STG.E.U16 desc[UR38][R6.64+0x52], R47 ;  /* 0x0000522f06005986 */ /* 0x000fe2000c101526 */
[----:B------:R-:W-:-:S02]  /*8550*/  ISETP.GT.AND P5, PT, R0, 0x31, P0 ;  /* 0x000000310000780c */ /* 0x000fc400007a4270 */
[----:B------:R-:W-:Y:S01]  /*8560*/  F2FP.BF16.F32.PACK_AB R62, RZ, R62 ;  /* 0x0000003eff3e723e */ /* 0x000fe200000010ff */
[----:B------:R-:W-:Y:S01]  /*8570*/  @P4 STG.E.U16 desc[UR38][R4.64+0x60], R48 ;  /* 0x0000603004004986 */ /* 0x000fe2000c101526 */
[C---:B------:R-:W-:Y:S02]  /*8580*/  ISETP.GT.AND P4, PT, R0.reuse, 0x38, P1 ;  /* 0x000000380000780c */ /* 0x040fe40000f84270 */
[----:B------:R-:W-:Y:S01]  /*8590*/  F2FP.BF16.F32.PACK_AB R63, RZ, R63 ;  /* 0x0000003fff3f723e */ /* 0x000fe200000010ff */
[----:B------:R-:W-:Y:S01]  /*85a0*/  @P3 STG.E.U16 desc[UR38][R4.64+0x62], R49 ;  /* 0x0000623104003986 */ /* 0x000fe2000c101526 */
[C---:B------:R-:W-:Y:S02]  /*85b0*/  ISETP.GT.AND P3, PT, R0.reuse, 0x39, P1 ;  /* 0x000000390000780c */ /* 0x040fe40000f64270 */
        /* <DEDUP_REMOVED lines=23> */
[----:B------:R-:W-:-:S03]  /*8730*/  ISETP.GT.AND P3, PT, R0, 0x49, P1 ;  /* 0x000000490000780c */ /* 0x000fc60000f64270 */
        /* <DEDUP_REMOVED lines=13> */
[C---:B------:R-:W-:Y:S02]  /*8810*/  ISETP.GT.AND P4, PT, R0.reuse, 0x51, P0 ;  /* 0x000000510000780c */ /* 0x040fe40000784270 */
[C---:B------:R-:W-:Y:S01]  /*8820*/  ISETP.GT.AND P0, PT, R0.reuse, 0x59, P0 ;  /* 0x000000590000780c */ /* 0x040fe20000704270 */
[----:B------:R-:W-:Y:S01]  /*8830*/  @P3 STG.E.U16 desc[UR38][R4.64+0xa2], R65 ;  /* 0x0000a24104003986 */ /* 0x000fe2000c101526 */
[C---:B------:R-:W-:Y:S02]  /*8840*/  ISETP.GT.AND P3, PT, R0.reuse, 0x58, P1 ;  /* 0x000000580000780c */ /* 0x040fe40000f64270 */
[----:B------:R-:W-:Y:S01]  /*8850*/  ISETP.GT.AND P1, PT, R0, 0x59, P1 ;  /* 0x000000590000780c */ /* 0x000fe20000f24270 */
[----:B------:R-:W-:Y:S06]  /*8860*/  @P2 STG.E.U16 desc[UR38][R6.64+0xa0], R66 ;  /* 0x0000a04206002986 */ /* 0x000fec000c101526 */
[----:B------:R-:W-:Y:S04]  /*8870*/  @P4 STG.E.U16 desc[UR38][R6.64+0xa2], R67 ;  /* 0x0000a24306004986 */ /* 0x000fe8000c101526 */
[----:B------:R-:W-:Y:S04]  /*8880*/  @P3 STG.E.U16 desc[UR38][R4.64+0xb0], R68 ;  /* 0x0000b04404003986 */ /* 0x000fe8000c101526 */
[----:B------:R0:W-:Y:S02]  /*8890*/  @P1 STG.E.U16 desc[UR38][R4.64+0xb2], R69 ;  /* 0x0000b24504001986 */ /* 0x0001e4000c101526 */
[----:B0-----:R-:W-:-:S02]  /*88a0*/  @P5 IMAD.MOV.U32 R4, RZ, RZ, R6 ;  /* 0x000000ffff045224 */ /* 0x001fc400078e0006 */
[----:B------:R-:W-:-:S05]  /*88b0*/  @P5 IMAD.MOV.U32 R5, RZ, RZ, R7 ;  /* 0x000000ffff055224 */ /* 0x000fca00078e0007 */
[----:B------:R0:W-:Y:S04]  /*88c0*/  @P5 STG.E.U16 desc[UR38][R4.64+0xb0], R70 ;  /* 0x0000b04604005986 */ /* 0x0001e8000c101526 */
[----:B------:R0:W-:Y:S02]  /*88d0*/  @P0 STG.E.U16 desc[UR38][R6.64+0xb2], R71 ;  /* 0x0000b24706000986 */ /* 0x0001e4000c101526 */
.L_x_222:
[----:B------:R-:W-:Y:S05]  /*88e0*/  BSYNC B0 ;  /* 0x0000000000007941 */ /* 0x000fea0003800000 */
.L_x_32:
[----:B------:R-:W-:Y:S01]  /*88f0*/  IADD3 R16, P0, R16, UR36, RZ ;  /* 0x0000002410107c10 */ /* 0x000fe2000ff1e0ff */
[----:B------:R-:W-:Y:S01]  /*8900*/  ULDC.64 UR4, c[0x0][0x650] ;  /* 0x0001940000047ab9 */ /* 0x000fe20000000a00 */
[----:B0-----:R-:W-:Y:S01]  /*8910*/  PRMT R0, RZ, 0x7610, R0 ;  /* 0x00007610ff007816 */ /* 0x001fe20000000000 */
[----:B------:R-:W-:Y:S01]  /*8920*/  IMAD.MOV.U32 R135, RZ, RZ, -0x1 ;  /* 0xffffffffff877424 */ /* 0x000fe200078e00ff */
[----:B------:R-:W-:Y:S01]  /*8930*/  IADD3.X R17, R17, UR42, RZ, P0, !PT ;  /* 0x0000002a11117c10 */ /* 0x000fe200087fe4ff */
[----:B------:R-:W-:Y:S01]  /*8940*/  IMAD.MOV.U32 R23, RZ, RZ, -0x1 ;  /* 0xffffffffff177424 */ /* 0x000fe200078e00ff */
[----:B------:R-:W-:-:S04]  /*8950*/  ISETP.GE.U32.AND P0, PT, R16, UR4, PT ;  /* 0x0000000410007c0c */ /* 0x000fc8000bf06070 */
[----:B------:R-:W-:-:S13]  /*8960*/  ISETP.GE.U32.AND.EX P0, PT, R17, UR5, PT, P0 ;  /* 0x0000000511007c0c */ /* 0x000fda000bf06100 */
[----:B------:R-:W-:Y:S05]  /*8970*/  @P0 BRA `(.L_x_223) ;  /* 0x0000000400500947 */ /* 0x000fea0003800000 */
[----:B------:R-:W0:Y:S01]  /*8980*/  LDC.64 R10, c[0x0][0x628] ;  /* 0x00018a00ff0a7b82 */ /* 0x000e220000000a00 */
[----:B------:R-:W0:Y:S01]  /*8990*/  S2R R20, SR_CTAID.X ;  /* 0x0000000000147919 */ /* 0x000e220000002500 */
[----:B------:R-:W-:Y:S02]  /*89a0*/  IMAD.MOV.U32 R8, RZ, RZ, R16 ;  /* 0x000000ffff087224 */ /* 0x000fe400078e0010 */
[----:B------:R-:W-:Y:S01]  /*89b0*/  IMAD.MOV.U32 R9, RZ, RZ, R17 ;  /* 0x000000ffff097224 */ /* 0x000fe200078e0011 */
[----:B------:R-:W0:Y:S03]  /*89c0*/  S2R R21, SR_CTAID.Y ;  /* 0x0000000000157919 */ /* 0x000e260000002600 */
[----:B------:R-:W1:Y:S08]  /*89d0*/  LDC R0, c[0x0][0x630] ;  /* 0x00018c00ff007b82 */ /* 0x000e700000000800 */
[----:B------:R-:W1:Y:S01]  /*89e0*/  LDC.64 R14, c[0x0][0x620] ;  /* 0x00018800ff0e7b82 */ /* 0x000e620000000a00 */
[----:B0-----:R-:W-:-:S04]  /*89f0*/  ISETP.NE.U32.AND P0, PT, R10, RZ, PT ;  /* 0x000000ff0a00720c */ /* 0x001fc80003f05070 */
[----:B------:R-:W-:-:S13]  /*8a00*/  ISETP.NE.AND.EX P0, PT, R11, RZ, PT, P0 ;  /* 0x000000ff0b00720c */ /* 0x000fda0003f05300 */
[----:B-1----:R-:W-:Y:S05]  /*8a10*/  @!P0 BRA `(.L_x_224) ;  /* 0x0000000000288947 */ /* 0x002fea0003800000 */
        /* <DEDUP_REMOVED lines=10> */
.L_x_224:
[----:B------:R-:W0:Y:S01]  /*8ac0*/  LDC.64 R28, c[0x0][0x640] ;  /* 0x00019000ff1c7b82 */ /* 0x000e220000000a00 */
[-CC-:B------:R-:W-:Y:S01]  /*8ad0*/  SHF.R.U64 R23, R8, R0.reuse, R9.reuse ;  /* 0x0000000008177219 */ /* 0x180fe20000001209 */
[----:B------:R-:W-:Y:S01]  /*8ae0*/  ULDC UR4, c[0x0][0x150] ;  /* 0x0000540000047ab9 */ /* 0x000fe20000000800 */
[----:B------:R-:W-:Y:S02]  /*8af0*/  SHF.R.U32.HI R0, RZ, R0, R9 ;  /* 0x00000000ff007219 */ /* 0x000fe40000011609 */
[----:B------:R-:W-:Y:S02]  /*8b00*/  IADD3 R3, P0, RZ, -R23, RZ ;  /* 0x80000017ff037210 */ /* 0x000fe40007f1e0ff */
[----:B------:R-:W-:Y:S01]  /*8b10*/  I2FP.F32.U32 R7, R20 ;  /* 0x0000001400077245 */ /* 0x000fe20000201000 */
[----:B------:R-:W1:Y:S02]  /*8b20*/  LDC R6, c[0x0][0x618] ;  /* 0x00018600ff067b82 */ /* 0x000e640000000800 */
[----:B------:R-:W-:-:S02]  /*8b30*/  IMAD.X R5, RZ, RZ, ~R0, P0 ;  /* 0x000000ffff057224 */ /* 0x000fc400000e0e00 */
[----:B------:R-:W-:Y:S01]  /*8b40*/  FMUL R7, R7, UR4 ;  /* 0x0000000407077c20 */ /* 0x000fe20008400000 */
[----:B------:R-:W-:Y:S01]  /*8b50*/  ULDC UR4, c[0x0][0x154] ;  /* 0x0000550000047ab9 */ /* 0x000fe20000000800 */
[-C--:B------:R-:W-:Y:S02]  /*8b60*/  IMAD R0, R5, R14.reuse, RZ ;  /* 0x0000000e05007224 */ /* 0x080fe400078e02ff */
[----:B------:R-:W2:Y:S01]  /*8b70*/  LDC R8, c[0x0][0x608] ;  /* 0x00018200ff087b82 */ /* 0x000ea20000000800 */
[C---:B------:R-:W-:Y:S01]  /*8b80*/  IMAD.WIDE.U32 R4, R3.reuse, R14, R16 ;  /* 0x0000000e03047225 */ /* 0x040fe200078e0010 */
[----:B------:R-:W3:Y:S03]  /*8b90*/  F2I.U32.TRUNC.NTZ R7, R7 ;  /* 0x0000000700077305 */ /* 0x000ee6000020f000 */
[----:B------:R-:W-:Y:S01]  /*8ba0*/  IMAD R3, R3, R15, R0 ;  /* 0x0000000f03037224 */ /* 0x000fe200078e0200 */
[----:B------:R-:W-:-:S02]  /*8bb0*/  I2FP.F32.U32 R0, R21 ;  /* 0x0000001500007245 */ /* 0x000fc40000201000 */
[----:B------:R-:W4:Y:S01]  /*8bc0*/  LDC R26, c[0x0][0x658] ;  /* 0x00019600ff1a7b82 */ /* 0x000f220000000800 */
[----:B------:R-:W-:Y:S01]  /*8bd0*/  IMAD.IADD R3, R5, 0x1, R3 ;  /* 0x0000000105037824 */ /* 0x000fe200078e0203 */
[----:B0-----:R-:W-:Y:S01]  /*8be0*/  ISETP.NE.U32.AND P0, PT, R28, RZ, PT ;  /* 0x000000ff1c00720c */ /* 0x001fe20003f05070 */
[----:B------:R-:W-:-:S03]  /*8bf0*/  FMUL R0, R0, UR4 ;  /* 0x0000000400007c20 */ /* 0x000fc60008400000 */
[----:B------:R-:W-:Y:S01]  /*8c00*/  ISETP.NE.AND.EX P0, PT, R29, RZ, PT, P0 ;  /* 0x000000ff1d00720c */ /* 0x000fe20003f05300 */
[----:B------:R0:W0:Y:S01]  /*8c10*/  F2I.U32.TRUNC.NTZ R14, R0 ;  /* 0x00000000000e7305 */ /* 0x000022000020f000 */
[----:B------:R-:W0:Y:S01]  /*8c20*/  LDC R9, c[0x0][0x144] ;  /* 0x00005100ff097b82 */ /* 0x000e220000000800 */
[-C--:B-1----:R-:W-:Y:S01]  /*8c30*/  SHF.R.U64 R10, R4, R6.reuse, R3 ;  /* 0x00000006040a7219 */ /* 0x082fe20000001203 */
[----:B---3--:R-:W-:Y:S01]  /*8c40*/  IMAD.MOV R7, RZ, RZ, -R7 ;  /* 0x000000ffff077224 */ /* 0x008fe200078e0a07 */
[----:B------:R-:W-:-:S05]  /*8c50*/  SHF.R.U32.HI R3, RZ, R6, R3 ;  /* 0x00000006ff037219 */ /* 0x000fca0000011603 */
[----:B------:R-:W1:Y:S01]  /*8c60*/  LDC R24, c[0x0][0x148] ;  /* 0x00005200ff187b82 */ /* 0x000e620000000800 */
[-CC-:B--2---:R-:W-:Y:S02]  /*8c70*/  SHF.R.U64 R12, R10, R8.reuse, R3.reuse ;  /* 0x000000080a0c7219 */ /* 0x184fe40000001203 */
[----:B------:R-:W-:-:S05]  /*8c80*/  SHF.R.U32.HI R3, RZ, R8, R3 ;  /* 0x00000008ff037219 */ /* 0x000fca0000011603 */
[----:B------:R-:W2:Y:S01]  /*8c90*/  LDC R15, c[0x0][0x600] ;  /* 0x00018000ff0f7b82 */ /* 0x000ea20000000800 */
[-CC-:B----4-:R-:W-:Y:S02]  /*8ca0*/  SHF.R.U64 R13, R12, R26.reuse, R3.reuse ;  /* 0x0000001a0c0d7219 */ /* 0x190fe40000001203 */
[----:B------:R-:W-:-:S03]  /*8cb0*/  SHF.R.U32.HI R5, RZ, R26, R3 ;  /* 0x0000001aff057219 */ /* 0x000fc60000011603 */
[----:B------:R-:W-:Y:S02]  /*8cc0*/  IMAD.MOV.U32 R4, RZ, RZ, R13 ;  /* 0x000000ffff047224 */ /* 0x000fe400078e000d */
[----:B------:R-:W3:Y:S01]  /*8cd0*/  LDC R25, c[0x0][0x648] ;  /* 0x00019200ff197b82 */ /* 0x000ee20000000800 */
[----:B0-----:R-:W-:-:S07]  /*8ce0*/  IMAD R20, R9, R7, R20 ;  /* 0x0000000709147224 */ /* 0x001fce00078e0214 */
[----:B------:R-:W0:Y:S08]  /*8cf0*/  LDC R27, c[0x0][0x638] ;  /* 0x00018e00ff1b7b82 */ /* 0x000e300000000800 */
[----:B------:R-:W4:Y:S01]  /*8d00*/  LDC R131, c[0x0][0x610] ;  /* 0x00018400ff837b82 */ /* 0x000f220000000800 */
[----:B-1----:R-:W-:Y:S05]  /*8d10*/  @!P0 BRA `(.L_x_225) ;  /* 0x0000000000288947 */ /* 0x002fea0003800000 */
[----:B------:R-:W1:Y:S02]  /*8d20*/  LDC R0, c[0x0][0x64c] ;  /* 0x00019300ff007b82 */ /* 0x000e640000000800 */
[----:B-1----:R-:W-:-:S05]  /*8d30*/  IADD3 R3, P0, R13, R0, RZ ;  /* 0x000000000d037210 */ /* 0x002fca0007f1e0ff */
        /* <DEDUP_REMOVED lines=8> */
.L_x_225:
[----:B------:R-:W-:Y:S01]  /*8dc0*/  ISETP.NE.AND P0, PT, R2, 0x1, PT ;  /* 0x000000010200780c */ /* 0x000fe20003f05270 */
[----:B------:R-:W-:Y:S01]  /*8dd0*/  IMAD.MOV R14, RZ, RZ, -R14 ;  /* 0x000000ffff0e7224 */ /* 0x000fe200078e0a0e */
[----:B---3--:R-:W-:Y:S02]  /*8de0*/  SHF.R.U64 R0, R4, R25, R5 ;  /* 0x0000001904007219 */ /* 0x008fe40000001205 */
[----:B------:R-:W-:Y:S02]  /*8df0*/  LOP3.LUT R3, R12, R133, RZ, 0xc0, !PT ;  /* 0x000000850c037212 */ /* 0x000fe400078ec0ff */
[----:B--2---:R-:W-:Y:S01]  /*8e00*/  IADD3 R5, R15, -0x1, RZ ;  /* 0xffffffff0f057810 */ /* 0x004fe20007ffe0ff */
[----:B------:R-:W-:Y:S02]  /*8e10*/  IMAD.MOV R4, RZ, RZ, -R0 ;  /* 0x000000ffff047224 */ /* 0x000fe400078e0a00 */
[----:B------:R-:W-:Y:S01]  /*8e20*/  IMAD R3, R128, R0, R3 ;  /* 0x0000000080037224 */ /* 0x000fe200078e0203 */
[----:B------:R-:W-:Y:S01]  /*8e30*/  LOP3.LUT R5, R10, R5, RZ, 0xc0, !PT ;  /* 0x000000050a057212 */ /* 0x000fe200078ec0ff */
[----:B0-----:R-:W-:-:S02]  /*8e40*/  IMAD R0, R4, R27, R13 ;  /* 0x0000001b04007224 */ /* 0x001fc400078e020d */
[----:B------:R-:W-:Y:S02]  /*8e50*/  @P0 IMAD R20, R24, R14, R21 ;  /* 0x0000000e18140224 */ /* 0x000fe400078e0215 */
[----:B------:R-:W-:Y:S02]  /*8e60*/  IMAD R4, R0, R15, R5 ;  /* 0x0000000f00047224 */ /* 0x000fe400078e0205 */
[----:B----4-:R-:W-:Y:S02]  /*8e70*/  IMAD R131, R3, R131, R20 ;  /* 0x0000008303837224 */ /* 0x010fe400078e0214 */
[----:B------:R-:W-:-:S03]  /*8e80*/  IMAD.MOV.U32 R3, RZ, RZ, 0x1 ;  /* 0x00000001ff037424 */ /* 0x000fc600078e00ff */
[----:B------:R-:W-:Y:S02]  /*8e90*/  SEL R135, R4, R131, !P0 ;  /* 0x0000008304877207 */ /* 0x000fe40004000000 */
[----:B------:R-:W-:Y:S02]  /*8ea0*/  PRMT R0, R3, 0x7610, R0 ;  /* 0x0000761003007816 */ /* 0x000fe40000000000 */
[----:B------:R-:W-:-:S07]  /*8eb0*/  SEL R131, R131, R4, !P0 ;  /* 0x0000000483837207 */ /* 0x000fce0004000000 */
.L_x_223:
[----:B------:R-:W-:-:S13]  /*8ec0*/  LOP3.LUT P0, RZ, R0, 0xff, RZ, 0xc0, !PT ;  /* 0x000000ff00ff7812 */ /* 0x000fda000780c0ff */
[----:B------:R-:W-:Y:S05]  /*8ed0*/  @P0 BRA `(.L_x_226) ;  /* 0xffffff8400740947 */ /* 0x000fea000383ffff */
[----:B------:R-:W-:Y:S05]  /*8ee0*/  EXIT ;  /* 0x000000000000794d */ /* 0x000fea0003800000 */
.L_x_7:
        /* <DEDUP_REMOVED lines=17> */
[----:B0-----:R-:W-:-:S05]  /*9000*/  IADD3 R7, P0, R16, R7, RZ ;  /* 0x0000000710077210 */ /* 0x001fca0007f1e0ff */
        /* <DEDUP_REMOVED lines=8> */
.L_x_228:
[----:B------:R-:W0:Y:S01]  /*9090*/  LDC.64 R30, c[0x0][0x640] ;  /* 0x00019000ff1e7b82 */ /* 0x000e220000000a00 */
[-CC-:B------:R-:W-:Y:S01]  /*90a0*/  SHF.R.U64 R21, R14, R8.reuse, R15.reuse ;  /* 0x000000080e157219 */ /* 0x180fe2000000120f */
[----:B------:R-:W-:Y:S01]  /*90b0*/  IMAD.MOV.U32 R27, RZ, RZ, 0x1 ;  /* 0x00000001ff1b7424 */ /* 0x000fe200078e00ff */
[----:B------:R-:W-:Y:S02]  /*90c0*/  SHF.R.U32.HI R7, RZ, R8, R15 ;  /* 0x00000008ff077219 */ /* 0x000fe4000001160f */
[----:B------:R-:W-:-:S03]  /*90d0*/  IADD3 R13, P0, RZ, -R21, RZ ;  /* 0x80000015ff0d7210 */ /* 0x000fc60007f1e0ff */
[----:B------:R-:W1:Y:S01]  /*90e0*/  LDC R12, c[0x0][0x618] ;  /* 0x00018600ff0c7b82 */ /* 0x000e620000000800 */
[----:B------:R-:W-:Y:S01]  /*90f0*/  IADD3.X R7, RZ, ~R7, RZ, P0, !PT ;  /* 0x80000007ff077210 */ /* 0x000fe200007fe4ff */
[----:B------:R-:W-:-:S04]  /*9100*/  IMAD.WIDE.U32 R10, R13, R22, R16 ;  /* 0x000000160d0a7225 */ /* 0x000fc800078e0010 */
[----:B------:R-:W-:Y:S02]  /*9110*/  IMAD R8, R7, R22, RZ ;  /* 0x0000001607087224 */ /* 0x000fe400078e02ff */
[----:B------:R-:W2:Y:S02]  /*9120*/  LDC R14, c[0x0][0x608] ;  /* 0x00018200ff0e7b82 */ /* 0x000ea40000000800 */
[----:B------:R-:W-:-:S04]  /*9130*/  IMAD R7, R13, R23, R8 ;  /* 0x000000170d077224 */ /* 0x000fc800078e0208 */
[----:B------:R-:W-:Y:S02]  /*9140*/  IMAD.IADD R7, R11, 0x1, R7 ;  /* 0x000000010b077824 */ /* 0x000fe400078e0207 */
[----:B------:R-:W3:Y:S01]  /*9150*/  LDC R28, c[0x0][0x658] ;  /* 0x00019600ff1c7b82 */ /* 0x000ee20000000800 */
[----:B0-----:R-:W-:Y:S01]  /*9160*/  ISETP.NE.U32.AND P0, PT, R30, RZ, PT ;  /* 0x000000ff1e00720c */ /* 0x001fe20003f05070 */
[----:B------:R-:W-:-:S03]  /*9170*/  IMAD.MOV.U32 R11, RZ, RZ, -0x1 ;  /* 0xffffffffff0b7424 */ /* 0x000fc600078e00ff */
[----:B------:R-:W-:-:S03]  /*9180*/  ISETP.NE.AND.EX P0, PT, R31, RZ, PT, P0 ;  /* 0x000000ff1f00720c */ /* 0x000fc60003f05300 */
[----:B------:R-:W0:Y:S01]  /*9190*/  LDC R23, c[0x0][0x600] ;  /* 0x00018000ff177b82 */ /* 0x000e220000000800 */
[-CC-:B-1----:R-:W-:Y:S02]  /*91a0*/  SHF.R.U64 R20, R10, R12.reuse, R7.reuse ;  /* 0x0000000c0a147219 */ /* 0x182fe40000001207 */
[----:B------:R-:W-:-:S05]  /*91b0*/  SHF.R.U32.HI R7, RZ, R12, R7 ;  /* 0x0000000cff077219 */ /* 0x000fca0000011607 */
[----:B------:R-:W1:Y:S01]  /*91c0*/  LDC R8, c[0x0][0x648] ;  /* 0x00019200ff087b82 */ /* 0x000e620000000800 */
[-CC-:B--2---:R-:W-:Y:S02]  /*91d0*/  SHF.R.U64 R22, R20, R14.reuse, R7.reuse ;  /* 0x0000000e14167219 */ /* 0x184fe40000001207 */
[----:B------:R-:W-:-:S05]  /*91e0*/  SHF.R.U32.HI R7, RZ, R14, R7 ;  /* 0x0000000eff077219 */ /* 0x000fca0000011607 */
[----:B------:R-:W2:Y:S01]  /*91f0*/  LDC R25, c[0x0][0x638] ;  /* 0x00018e00ff197b82 */ /* 0x000ea20000000800 */
[-C--:B---3--:R-:W-:Y:S02]  /*9200*/  SHF.L.U32 R10, R11, R28.reuse, RZ ;  /* 0x0000001c0b0a7219 */ /* 0x088fe400000006ff */
[--C-:B------:R-:W-:Y:S02]  /*9210*/  SHF.R.U64 R26, R22, R28, R7.reuse ;  /* 0x0000001c161a7219 */ /* 0x100fe40000001207 */
[----:B------:R-:W-:Y:S02]  /*9220*/  LOP3.LUT R29, RZ, R10, RZ, 0x33, !PT ;  /* 0x0000000aff1d7212 */ /* 0x000fe400078e33ff */
[----:B------:R-:W-:Y:S01]  /*9230*/  SHF.R.U32.HI R11, RZ, R28, R7 ;  /* 0x0000001cff0b7219 */ /* 0x000fe20000011607 */
[----:B------:R-:W3:Y:S01]  /*9240*/  LDC R32, c[0x0][0x610] ;  /* 0x00018400ff207b82 */ /* 0x000ee20000000800 */
[----:B------:R-:W-:Y:S01]  /*9250*/  IMAD.MOV.U32 R10, RZ, RZ, R26 ;  /* 0x000000ffff0a7224 */ /* 0x000fe200078e001a */
[----:B------:R-:W-:Y:S06]  /*9260*/  @!P0 BRA `(.L_x_229) ;  /* 0x0000000000288947 */ /* 0x000fec0003800000 */
        /* <DEDUP_REMOVED lines=10> */
.L_x_229:
[----:B------:R-:W-:Y:S02]  /*9310*/  ISETP.NE.AND P0, PT, R2, 0x1, PT ;  /* 0x000000010200780c */ /* 0x000fe40003f05270 */
[----:B-1----:R-:W-:Y:S01]  /*9320*/  SHF.R.U64 R8, R10, R8, R11 ;  /* 0x000000080a087219 */ /* 0x002fe2000000120b */
[----:B0-----:R-:W-:Y:S01]  /*9330*/  VIADD R11, R23, 0xffffffff ;  /* 0xffffffff170b7836 */ /* 0x001fe20000000000 */
[----:B------:R-:W-:Y:S02]  /*9340*/  SHF.L.U32 R27, R27, R28, RZ ;  /* 0x0000001c1b1b7219 */ /* 0x000fe400000006ff */
[----:B------:R-:W-:Y:S01]  /*9350*/  LOP3.LUT R5, R22, R29, RZ, 0xc0, !PT ;  /* 0x0000001d16057212 */ /* 0x000fe200078ec0ff */
[----:B------:R-:W-:-:S04]  /*9360*/  IMAD.MOV R7, RZ, RZ, -R8 ;  /* 0x000000ffff077224 */ /* 0x000fc800078e0a08 */
[----:B------:R-:W-:Y:S02]  /*9370*/  IMAD R5, R27, R8, R5 ;  /* 0x000000081b057224 */ /* 0x000fe400078e0205 */
[----:B------:R-:W-:Y:S01]  /*9380*/  @P0 IMAD R6, R9, R24, R4 ;  /* 0x0000001809060224 */ /* 0x000fe200078e0204 */
[----:B------:R-:W-:Y:S01]  /*9390*/  LOP3.LUT R9, R20, R11, RZ, 0xc0, !PT ;  /* 0x0000000b14097212 */ /* 0x000fe200078ec0ff */
[----:B--2---:R-:W-:Y:S01]  /*93a0*/  IMAD R4, R7, R25, R26 ;  /* 0x0000001907047224 */ /* 0x004fe200078e021a */
[----:B------:R-:W-:Y:S01]  /*93b0*/  MOV R7, R21 ;  /* 0x0000001500077202 */ /* 0x000fe20000000f00 */
[----:B---3--:R-:W-:Y:S02]  /*93c0*/  IMAD R6, R5, R32, R6 ;  /* 0x0000002005067224 */ /* 0x008fe400078e0206 */
[----:B------:R-:W-:Y:S02]  /*93d0*/  IMAD R5, R4, R23, R9 ;  /* 0x0000001704057224 */ /* 0x000fe400078e0209 */
[----:B------:R-:W-:-:S03]  /*93e0*/  IMAD.MOV.U32 R8, RZ, RZ, 0x1 ;  /* 0x00000001ff087424 */ /* 0x000fc600078e00ff */
[----:B------:R-:W-:Y:S02]  /*93f0*/  SEL R19, R5, R6, !P0 ;  /* 0x0000000605137207 */ /* 0x000fe40004000000 */
[----:B------:R-:W-:-:S07]  /*9400*/  SEL R20, R6, R5, !P0 ;  /* 0x0000000506147207 */ /* 0x000fce0004000000 */
.L_x_227:
[----:B------:R-:W-:-:S08]  /*9410*/  NOP ;  /* 0x0000000000007918 */ /* 0x000fd00000000000 */
[----:B------:R-:W0:-:S00]  /*9420*/  USETMAXREG.DEALLOC.CTAPOOL 0x28 ;  /* 0x00000028000079c8 */ /* 0x000e0000080e0500 */
[----:B0-----:R-:W-:-:S13]  /*9430*/  ISETP.NE.AND P0, PT, R3, RZ, PT ;  /* 0x000000ff0300720c */ /* 0x001fda0003f05270 */
[----:B------:R-:W-:Y:S05]  /*9440*/  @P0 EXIT ;  /* 0x000000000000094d */ /* 0x000fea0003800000 */
[----:B------:R-:W-:Y:S01]  /*9450*/  LOP3.LUT P0, RZ, R8, 0xff, RZ, 0xc0, !PT ;  /* 0x000000ff08ff7812 */ /* 0x000fe2000780c0ff */
[----:B------:R-:W-:Y:S02]  /*9460*/  IMAD.MOV.U32 R3, RZ, RZ, 0x1 ;  /* 0x00000001ff037424 */ /* 0x000fe400078e00ff */
[----:B------:R-:W-:-:S10]  /*9470*/  IMAD.MOV.U32 R8, RZ, RZ, RZ ;  /* 0x000000ffff087224 */ /* 0x000fd400078e00ff */
[----:B------:R-:W-:Y:S05]  /*9480*/  @!P0 BRA `(.L_x_230) ;  /* 0x0000000c00208947 */ /* 0x000fea0003800000 */
[----:B------:R-:W0:Y:S01]  /*9490*/  LDC R3, c[0x0][0x28c] ;  /* 0x0000a300ff037b82 */ /* 0x000e220000000800 */
[----:B------:R-:W1:Y:S01]  /*94a0*/  S2R R10, SR_CgaCtaId ;  /* 0x00000000000a7919 */ /* 0x000e620000008800 */
[----:B------:R-:W-:Y:S01]  /*94b0*/  ULDC UR5, c[0x0][0x658] ;  /* 0x0001960000057ab9 */ /* 0x000fe20000000800 */
[----:B------:R-:W-:Y:S01]  /*94c0*/  UMOV UR6, 0xffffffff ;  /* 0xffffffff00067882 */ /* 0x000fe20000000000 */
[----:B------:R-:W-:Y:S01]  /*94d0*/  BSSY B0, `(.L_x_230) ;  /* 0x00000c3000007945 */ /* 0x000fe20003800000 */
[----:B------:R-:W-:Y:S01]  /*94e0*/  USHF.L.U32 UR6, UR6, UR5, URZ ;  /* 0x0000000506067299 */ /* 0x000fe2000800063f */
[----:B------:R-:W-:Y:S01]  /*94f0*/  IMAD.MOV.U32 R12, RZ, RZ, 0x1 ;  /* 0x00000001ff0c7424 */ /* 0x000fe200078e00ff */
[----:B------:R-:W-:Y:S01]  /*9500*/  LOP3.LUT R9, R18, 0x2, RZ, 0xfc, !PT ;  /* 0x0000000212097812 */ /* 0x000fe200078efcff */
[----:B------:R-:W-:Y:S01]  /*9510*/  IMAD.MOV.U32 R8, RZ, RZ, RZ ;  /* 0x000000ffff087224 */ /* 0x000fe200078e00ff */
[----:B------:R-:W-:Y:S01]  /*9520*/  ULDC UR4, c[0x0][0x600] ;  /* 0x0001800000047ab9 */ /* 0x000fe20000000800 */
[----:B------:R-:W-:Y:S01]  /*9530*/  UMOV UR7, 0x1 ;  /* 0x0000000100077882 */ /* 0x000fe20000000000 */
[----:B------:R-:W-:-:S02]  /*9540*/  UIADD3 UR15, UR4, -0x1, URZ ;  /* 0xffffffff040f7890 */ /* 0x000fc4000fffe03f */
[----:B------:R-:W-:Y:S02]  /*9550*/  USHF.L.U32 UR17, UR7, UR5, URZ ;  /* 0x0000000507117299 */ /* 0x000fe4000800063f */
[----:B------:R-:W-:Y:S01]  /*9560*/  ULOP3.LUT UR16, URZ, UR6, URZ, 0x33, !UPT ;  /* 0x000000063f107292 */ /* 0x000fe2000f8e333f */
[----:B------:R-:W-:Y:S01]  /*9570*/  ULDC.64 UR20, c[0x0][0x198] ;  /* 0x0000660000147ab9 */ /* 0x000fe20000000a00 */
[----:B0-----:R-:W-:-:S05]  /*9580*/  VIADD R3, R3, 0x3f ;  /* 0x0000003f03037836 */ /* 0x001fca0000000000 */
[----:B------:R-:W-:-:S04]  /*9590*/  SHF.R.S32.HI R4, RZ, 0x1f, R3 ;  /* 0x0000001fff047819 */ /* 0x000fc80000011403 */
[----:B------:R-:W-:Y:S01]  /*95a0*/  LEA.HI R4, R4, R3, RZ, 0x6 ;  /* 0x0000000304047211 */ /* 0x000fe200078f30ff */
[----:B------:R-:W-:Y:S01]  /*95b0*/  IMAD.MOV.U32 R3, RZ, RZ, 0x1 ;  /* 0x00000001ff037424 */ /* 0x000fe200078e00ff */
[----:B-1----:R-:W-:Y:S02]  /*95c0*/  LOP3.LUT R10, R10, 0x1, RZ, 0xc0, !PT ;  /* 0x000000010a0a7812 */ /* 0x002fe400078ec0ff */
[----:B------:R-:W-:-:S05]  /*95d0*/  SHF.R.S32.HI R11, RZ, 0x6, R4 ;  /* 0x00000006ff0b7819 */ /* 0x000fca0000011404 */
[----:B------:R-:W-:-:S07]  /*95e0*/  VIADD R13, R11, 0x1 ;  /* 0x000000010b0d7836 */ /* 0x000fce0000000000 */
.L_x_241:
[----:B------:R-:W-:-:S03]  /*95f0*/  UMOV UR4, 0xffffffff ;  /* 0xffffffff00047882 */ /* 0x000fc60000000000 */
[----:B------:R-:W-:Y:S05]  /*9600*/  BRA.DIV UR4, `(.L_x_231) ;  /* 0x0000000e04cc7947 */ /* 0x000fea000b800000 */
[----:B------:R-:W-:-:S13]  /*9610*/  ELECT P6, URZ, PT ;  /* 0x00000000003f782f */ /* 0x000fda00038c0000 */
.L_x_253:
[----:B------:R-:W0:Y:S01]  /*9620*/  LDC R4, c[0x0][0x28c] ;  /* 0x0000a300ff047b82 */ /* 0x000e220000000800 */
[----:B------:R-:W-:Y:S01]  /*9630*/  BSSY B1, `(.L_x_232) ;  /* 0x000003a000017945 */ /* 0x000fe20003800000 */
[----:B0-----:R-:W-:-:S13]  /*9640*/  ISETP.LT.OR P6, PT, R4, 0x1, !P6 ;  /* 0x000000010400780c */ /* 0x001fda00077c1670 */
[----:B------:R-:W-:Y:S05]  /*9650*/  @P6 BRA `(.L_x_233) ;  /* 0x0000000000dc6947 */ /* 0x000fea0003800000 */
[----:B------:R-:W-:Y:S01]  /*9660*/  IMAD R19, R19, 0x2, R10 ;  /* 0x0000000213137824 */ /* 0x000fe200078e020a */
[----:B------:R-:W-:Y:S01]  /*9670*/  MOV R4, R13 ;  /* 0x0000000d00047202 */ /* 0x000fe20000000f00 */
[----:B------:R-:W-:Y:S02]  /*9680*/  IMAD.SHL.U32 R20, R20, 0x100, RZ ;  /* 0x0000010014147824 */ /* 0x000fe400078e00ff */
[----:B------:R-:W-:Y:S02]  /*9690*/  IMAD.MOV.U32 R23, RZ, RZ, RZ ;  /* 0x000000ffff177224 */ /* 0x000fe400078e00ff */
[----:B------:R-:W-:Y:S02]  /*96a0*/  IMAD.MOV.U32 R5, RZ, RZ, R3 ;  /* 0x000000ffff057224 */ /* 0x000fe400078e0003 */
[----:B------:R-:W-:Y:S02]  /*96b0*/  IMAD.MOV.U32 R15, RZ, RZ, R8 ;  /* 0x000000ffff0f7224 */ /* 0x000fe400078e0008 */
[----:B------:R-:W-:-:S07]  /*96c0*/  IMAD R19, R19, 0x30, RZ ;  /* 0x0000003013137824 */ /* 0x000fce00078e02ff */
.L_x_236:
[----:B------:R-:W0:Y:S01]  /*96d0*/  S2R R21, SR_CgaCtaId ;  /* 0x0000000000157919 */ /* 0x000e220000008800 */
[----:B------:R-:W-:Y:S02]  /*96e0*/  MOV R6, 0x400 ;  /* 0x0000040000067802 */ /* 0x000fe40000000f00 */
[----:B------:R-:W-:-:S13]  /*96f0*/  ISETP.NE.AND P1, PT, R0, RZ, PT ;  /* 0x000000ff0000720c */ /* 0x000fda0003f25270 */
[----:B------:R-:W1:Y:S01]  /*9700*/  @!P1 LDC R14, c[0x0][0x500] ;  /* 0x00014000ff0e9b82 */ /* 0x000e620000000800 */
[----:B0-----:R-:W-:Y:S02]  /*9710*/  LEA R22, R21, R6, 0x18 ;  /* 0x0000000615167211 */ /* 0x001fe400078ec0ff */
[----:B------:R-:W-:-:S03]  /*9720*/  SHF.L.U32 R6, R5, 0x1f, RZ ;  /* 0x0000001f05067819 */ /* 0x000fc600000006ff */
[----:B------:R-:W-:-:S04]  /*9730*/  IMAD R21, R15, 0x8, R22 ;  /* 0x000000080f157824 */ /* 0x000fc800078e0216 */
[----:B------:R-:W0:Y:S02]  /*9740*/  SYNCS.PHASECHK.TRANS64.TRYWAIT P0, [R21+URZ+0x28], R6 ;  /* 0x00002806150075a7 */ /* 0x000e24000800017f */
[----:B01----:R-:W-:Y:S05]  /*9750*/  @!P0 BRA `(.L_x_234) ;  /* 0x0000000c00988947 */ /* 0x003fea0003800000 */
.L_x_254:
[----:B0-----:R-:W-:Y:S01]  /*9760*/  PRMT R6, R9, 0x9910, RZ ;  /* 0x0000991009067816 */ /* 0x001fe200000000ff */
[----:B------:R0:W-:Y:S03]  /*9770*/  @!P1 SYNCS.ARRIVE.TRANS64 RZ, [R21+URZ], R14 ;  /* 0x0000000e15ff99a7 */ /* 0x0001e6000800003f */
[----:B------:R-:W-:-:S13]  /*9780*/  ISETP.NE.AND P0, PT, R6, 0x2, PT ;  /* 0x000000020600780c */ /* 0x000fda0003f05270 */
[----:B0-----:R-:W-:Y:S05]  /*9790*/  @P0 BRA `(.L_x_235) ;  /* 0x0000000000040947 */ /* 0x001fea0003800000 */
[----:B------:R-:W-:Y:S01]  /*97a0*/  BPT.TRAP 0x1 ;  /* 0x000000040000795c */ /* 0x000fe20000300000 */
.L_x_235:
[----:B------:R-:W-:Y:S01]  /*97b0*/  IMAD R6, R15, 0x2, R10 ;  /* 0x000000020f067824 */ /* 0x000fe200078e020a */
[----:B------:R-:W-:Y:S01]  /*97c0*/  R2UR UR9, R21 ;  /* 0x00000000150972ca */ /* 0x000fe200000e0000 */
[--C-:B------:R-:W-:Y:S01]  /*97d0*/  IMAD R14, R15, 0x8000, R22.reuse ;  /* 0x000080000f0e7824 */ /* 0x100fe200078e0216 */
[----:B------:R-:W-:Y:S01]  /*97e0*/  UIADD3 UR4, UP0, UR20, 0xf0, URZ ;  /* 0x000000f014047890 */ /* 0x000fe2000ff1e03f */
[----:B------:R-:W-:Y:S01]  /*97f0*/  IMAD R6, R6, 0xc00, RZ ;  /* 0x00000c0006067824 */ /* 0x000fe200078e02ff */
[----:B------:R-:W-:Y:S01]  /*9800*/  R2UR UR11, R20 ;  /* 0x00000000140b72ca */ /* 0x000fe200000e0000 */
[----:B------:R-:W-:Y:S01]  /*9810*/  VIADD R4, R4, 0xffffffff ;  /* 0xffffffff04047836 */ /* 0x000fe20000000000 */
[----:B------:R-:W-:Y:S01]  /*9820*/  R2UR UR5, R14 ;  /* 0x000000000e0572ca */ /* 0x000fe200000e0000 */
[----:B------:R-:W-:Y:S01]  /*9830*/  IMAD R6, R6, 0x2, R22 ;  /* 0x0000000206067824 */ /* 0x000fe200078e0216 */
[----:B------:R-:W-:Y:S01]  /*9840*/  R2UR UR10, R23 ;  /* 0x00000000170a72ca */ /* 0x000fe200000e0000 */
[----:B------:R-:W-:Y:S01]  /*9850*/  UIADD3 UR22, UP1, UR20, 0x1f0, URZ ;  /* 0x000001f014167890 */ /* 0x000fe2000ff3e03f */
[----:B------:R-:W-:Y:S01]  /*9860*/  R2UR UR12, R7 ;  /* 0x00000000070c72ca */ /* 0x000fe200000e0000 */
[----:B------:R-:W-:Y:S01]  /*9870*/  VIADD R15, R15, 0x1 ;  /* 0x000000010f0f7836 */ /* 0x000fe20000000000 */
[----:B------:R-:W-:Y:S01]  /*9880*/  R2UR UR8, R6 ;  /* 0x00000000060872ca */ /* 0x000fe200000e0000 */
[----:B------:R-:W-:Y:S01]  /*9890*/  UIADD3.X UR23, URZ, UR21, URZ, UP1, !UPT ;  /* 0x000000153f177290 */ /* 0x000fe20008ffe43f */
[----:B------:R-:W-:Y:S01]  /*98a0*/  R2UR UR18, R19 ;  /* 0x00000000131272ca */ /* 0x000fe200000e0000 */
[----:B------:R-:W-:Y:S01]  /*98b0*/  UMOV UR6, 0x0 ;  /* 0x0000000000067882 */ /* 0x000fe20000000000 */
[----:B------:R-:W-:Y:S01]  /*98c0*/  ISETP.GT.AND P1, PT, R4, 0x1, PT ;  /* 0x000000010400780c */ /* 0x000fe20003f24270 */
[----:B------:R-:W-:Y:S01]  /*98d0*/  UMOV UR7, 0x10000000 ;  /* 0x1000000000077882 */ /* 0x000fe20000000000 */
[----:B------:R-:W-:Y:S01]  /*98e0*/  ISETP.NE.AND P0, PT, R15, 0x5, PT ;  /* 0x000000050f00780c */ /* 0x000fe20003f05270 */
[----:B------:R-:W-:Y:S01]  /*98f0*/  UIADD3 UR13, UR5, 0x100, URZ ;  /* 0x00000100050d7890 */ /* 0x000fe2000fffe03f */
[----:B------:R-:W-:Y:S01]  /*9900*/  VIADD R23, R23, 0x40 ;  /* 0x0000004017177836 */ /* 0x000fe20000000000 */
[----:B------:R-:W-:Y:S01]  /*9910*/  UIADD3.X UR5, URZ, UR21, URZ, UP0, !UPT ;  /* 0x000000153f057290 */ /* 0x000fe200087fe43f */
[----:B------:R-:W-:Y:S01]  /*9920*/  SEL R6, RZ, 0x1, P0 ;  /* 0x00000001ff067807 */ /* 0x000fe20000000000 */
[----:B------:R-:W-:Y:S01]  /*9930*/  UMOV UR19, 0x30000 ;  /* 0x0003000000137882 */ /* 0x000fe20000000000 */
[----:B------:R-:W-:Y:S01]  /*9940*/  SEL R15, R15, RZ, P0 ;  /* 0x000000ff0f0f7207 */ /* 0x000fe20000000000 */
[----:B------:R-:W-:Y:S01]  /*9950*/  UIADD3 UR14, UR8, 0x28100, URZ ;  /* 0x00028100080e7890 */ /* 0x000fe2000fffe03f */
[----:B------:R-:W-:-:S02]  /*9960*/  LOP3.LUT R5, R5, R6, RZ, 0x3c, !PT ;  /* 0x0000000605057212 */ /* 0x000fc400078e3cff */
[----:B------:R-:W-:Y:S02]  /*9970*/  UMOV UR8, UR13 ;  /* 0x0000000d00087c82 */ /* 0x000fe40008000000 */
[----:B------:R0:W-:Y:S02]  /*9980*/  UTMALDG.3D [UR8], [UR4], desc[UR6] ;  /* 0x00000608040075b4 */ /* 0x0001e40008011000 */
[----:B0-----:R-:W-:Y:S01]  /*9990*/  UMOV UR8, UR14 ;  /* 0x0000000e00087c82 */ /* 0x001fe20008000000 */
[----:B------:R-:W-:Y:S02]  /*99a0*/  UMOV UR11, UR18 ;  /* 0x00000012000b7c82 */ /* 0x000fe40008000000 */
[----:B------:R0:W-:Y:S02]  /*99b0*/  UTMALDG.3D.MULTICAST [UR8], [UR22], UR19, desc[UR6] ;  /* 0x00000608160073b4 */ /* 0x0001e40008011813 */
[----:B0-----:R-:W-:Y:S05]  /*99c0*/  @P1 BRA `(.L_x_236) ;  /* 0xfffffffc00401947 */ /* 0x001fea000383ffff */
.L_x_233:
[----:B------:R-:W-:Y:S05]  /*99d0*/  BSYNC B1 ;  /* 0x0000000000017941 */ /* 0x000fea0003800000 */
.L_x_232:
[----:B------:R-:W-:Y:S01]  /*99e0*/  LOP3.LUT P1, RZ, R12, 0xff, RZ, 0xc0, !PT ;  /* 0x000000ff0cff7812 */ /* 0x000fe2000782c0ff */
[C---:B------:R-:W-:Y:S01]  /*99f0*/  IMAD.IADD R7, R11.reuse, 0x1, R8 ;  /* 0x000000010b077824 */ /* 0x040fe200078e0208 */
[----:B------:R-:W-:Y:S01]  /*9a00*/  ULDC.64 UR4, c[0x0][0x650] ;  /* 0x0001940000047ab9 */ /* 0x000fe20000000a00 */
[----:B------:R-:W-:Y:S01]  /*9a10*/  ISETP.GE.U32.AND P2, PT, R11, 0x5, PT ;  /* 0x000000050b00780c */ /* 0x000fe20003f46070 */
[----:B------:R-:W-:Y:S01]  /*9a20*/  BSSY B1, `(.L_x_237) ;  /* 0x000006b000017945 */ /* 0x000fe20003800000 */
[----:B------:R-:W-:Y:S01]  /*9a30*/  MOV R20, 0xffffffff ;  /* 0xffffffff00147802 */ /* 0x000fe20000000f00 */
[----:B------:R-:W-:Y:S01]  /*9a40*/  IMAD.MOV.U32 R19, RZ, RZ, -0x1 ;  /* 0xffffffffff137424 */ /* 0x000fe200078e00ff */
[----:B------:R-:W-:Y:S02]  /*9a50*/  ISETP.GT.U32.AND P0, PT, R7, 0x4, PT ;  /* 0x000000040700780c */ /* 0x000fe40003f04070 */
[----:B------:R-:W-:Y:S02]  /*9a60*/  PRMT R12, RZ, 0x7610, R12 ;  /* 0x00007610ff0c7816 */ /* 0x000fe4000000000c */
[----:B------:R-:W-:-:S02]  /*9a70*/  ISETP.LT.U32.AND P0, PT, R11, 0x5, P0 ;  /* 0x000000050b00780c */ /* 0x000fc40000701070 */
[----:B------:R-:W0:Y:S01]  /*9a80*/  @P1 S2R R5, SR_CgaCtaId ;  /* 0x0000000000051919 */ /* 0x000e220000008800 */
[----:B------:R-:W-:-:S04]  /*9a90*/  @P1 MOV R4, 0x400 ;  /* 0x0000040000041802 */ /* 0x000fc80000000f00 */
[----:B0-----:R-:W-:Y:S01]  /*9aa0*/  @P1 LEA R6, R5, R4, 0x18 ;  /* 0x0000000405061211 */ /* 0x001fe200078ec0ff */
[----:B------:R-:W-:Y:S01]  /*9ab0*/  IMAD.WIDE.U32 R4, R7, -0x33333333, RZ ;  /* 0xcccccccd07047825 */ /* 0x000fe200078e00ff */
[----:B------:R-:W-:Y:S02]  /*9ac0*/  SEL R4, RZ, 0x1, !P0 ;  /* 0x00000001ff047807 */ /* 0x000fe40004000000 */
[----:B------:R0:W-:Y:S01]  /*9ad0*/  @P1 SYNCS.ARRIVE.TRANS64.A1T0 RZ, [R6+URZ+0x68], RZ ;  /* 0x000068ff06ff19a7 */ /* 0x0001e2000810003f */
[----:B------:R-:W-:Y:S02]  /*9ae0*/  IADD3 R16, P1, R16, UR36, RZ ;  /* 0x0000002410107c10 */ /* 0x000fe4000ff3e0ff */
[----:B------:R-:W-:Y:S02]  /*9af0*/  LOP3.LUT R3, R3, R4, RZ, 0x3c, !PT ;  /* 0x0000000403037212 */ /* 0x000fe400078e3cff */
[----:B------:R-:W-:Y:S02]  /*9b00*/  IADD3.X R17, R17, UR42, RZ, P1, !PT ;  /* 0x0000002a11117c10 */ /* 0x000fe40008ffe4ff */
[----:B------:R-:W-:-:S02]  /*9b10*/  ISETP.GE.U32.AND P0, PT, R16, UR4, PT ;  /* 0x0000000410007c0c */ /* 0x000fc4000bf06070 */
[----:B0-----:R-:W-:Y:S02]  /*9b20*/  SHF.R.U32.HI R6, RZ, 0x2, R5 ;  /* 0x00000002ff067819 */ /* 0x001fe40000011605 */
[----:B------:R-:W-:Y:S02]  /*9b30*/  ISETP.GE.U32.AND.EX P0, PT, R17, UR5, PT, P0 ;  /* 0x0000000511007c0c */ /* 0x000fe4000bf06100 */
[----:B------:R-:W-:Y:S01]  /*9b40*/  @P2 LOP3.LUT R3, R3, 0x1, R6, 0x78, !PT ;  /* 0x0000000103032812 */ /* 0x000fe200078e7806 */
[----:B------:R-:W-:Y:S01]  /*9b50*/  IMAD R8, R6, -0x5, R7 ;  /* 0xfffffffb06087824 */ /* 0x000fe200078e0207 */
[----:B------:R-:W-:Y:S01]  /*9b60*/  PRMT R4, RZ, 0x7610, R4 ;  /* 0x00007610ff047816 */ /* 0x000fe20000000004 */
[----:B------:R-:W-:-:S08]  /*9b70*/  IMAD.MOV.U32 R7, RZ, RZ, -0x1 ;  /* 0xffffffffff077424 */ /* 0x000fd000078e00ff */
[----:B------:R-:W-:Y:S05]  /*9b80*/  @P0 BRA `(.L_x_238) ;  /* 0x0000000400500947 */ /* 0x000fea0003800000 */
[----:B------:R-:W0:Y:S01]  /*9b90*/  S2R R19, SR_CTAID.X ;  /* 0x0000000000137919 */ /* 0x000e220000002500 */
[----:B------:R-:W-:Y:S01]  /*9ba0*/  ULDC.64 UR4, c[0x0][0x628] ;  /* 0x00018a0000047ab9 */ /* 0x000fe20000000a00 */
[----:B------:R-:W1:Y:S01]  /*9bb0*/  LDC R20, c[0x0][0x144] ;  /* 0x00005100ff147b82 */ /* 0x000e620000000800 */
[----:B------:R-:W-:Y:S01]  /*9bc0*/  ISETP.NE.U32.AND P0, PT, RZ, UR4, PT ;  /* 0x00000004ff007c0c */ /* 0x000fe2000bf05070 */
[----:B------:R-:W2:Y:S01]  /*9bd0*/  S2R R14, SR_CTAID.Y ;  /* 0x00000000000e7919 */ /* 0x000ea20000002600 */
[----:B------:R-:W-:Y:S01]  /*9be0*/  ULDC UR7, c[0x0][0x630] ;  /* 0x00018c0000077ab9 */ /* 0x000fe20000000800 */
[----:B------:R-:W-:Y:S01]  /*9bf0*/  ULDC UR8, c[0x0][0x150] ;  /* 0x0000540000087ab9 */ /* 0x000fe20000000800 */
[----:B------:R-:W-:Y:S01]  /*9c00*/  ISETP.NE.AND.EX P0, PT, RZ, UR5, PT, P0 ;  /* 0x00000005ff007c0c */ /* 0x000fe2000bf05300 */
[----:B------:R-:W-:Y:S02]  /*9c10*/  IMAD.MOV.U32 R4, RZ, RZ, R16 ;  /* 0x000000ffff047224 */ /* 0x000fe400078e0010 */
[----:B------:R-:W-:Y:S01]  /*9c20*/  IMAD.MOV.U32 R5, RZ, RZ, R17 ;  /* 0x000000ffff057224 */ /* 0x000fe200078e0011 */
[----:B0-----:R-:W-:-:S09]  /*9c30*/  I2FP.F32.U32 R21, R19 ;  /* 0x0000001300157245 */ /* 0x001fd20000201000 */
[----:B------:R-:W-:Y:S05]  /*9c40*/  @!P0 BRA `(.L_x_239) ;  /* 0x0000000000288947 */ /* 0x000fea0003800000 */
[----:B------:R-:W-:Y:S02]  /*9c50*/  ULDC UR6, c[0x0][0x634] ;  /* 0x00018d0000067ab9 */ /* 0x000fe40000000800 */
[----:B------:R-:W-:-:S05]  /*9c60*/  IADD3 R5, P0, R16, UR6, RZ ;  /* 0x0000000610057c10 */ /* 0x000fca000ff1e0ff */
[----:B------:R-:W-:-:S04]  /*9c70*/  IMAD.X R15, RZ, RZ, R17, P0 ;  /* 0x000000ffff0f7224 */ /* 0x000fc800000e0611 */
[----:B------:R-:W-:-:S04]  /*9c80*/  IMAD.WIDE.U32 R6, R15, UR4, RZ ;  /* 0x000000040f067c25 */ /* 0x000fc8000f8e00ff */
[----:B------:R-:W-:-:S04]  /*9c90*/  IMAD.WIDE.U32 R6, P0, R5, UR5, R6 ;  /* 0x0000000505067c25 */ /* 0x000fc8000f800006 */
[----:B------:R-:W-:-:S04]  /*9ca0*/  IMAD.WIDE.U32 R4, R5, UR4, RZ ;  /* 0x0000000405047c25 */ /* 0x000fc8000f8e00ff */
[----:B------:R-:W-:Y:S01]  /*9cb0*/  IMAD.MOV.U32 R4, RZ, RZ, R7 ;  /* 0x000000ffff047224 */ /* 0x000fe200078e0007 */
[----:B------:R-:W-:Y:S01]  /*9cc0*/  IADD3 RZ, P1, R5, R6, RZ ;  /* 0x0000000605ff7210 */ /* 0x000fe20007f3e0ff */
[----:B------:R-:W-:-:S04]  /*9cd0*/  IMAD.X R5, RZ, RZ, RZ, P0 ;  /* 0x000000ffff057224 */ /* 0x000fc800000e06ff */
[----:B------:R-:W-:-:S08]  /*9ce0*/  IMAD.WIDE.U32.X R4, R15, UR5, R4, P1 ;  /* 0x000000050f047c25 */ /* 0x000fd000088e0404 */
.L_x_239:
[----:B------:R-:W-:Y:S01]  /*9cf0*/  FMUL R21, R21, UR8 ;  /* 0x0000000815157c20 */ /* 0x000fe20008400000 */
[--C-:B------:R-:W-:Y:S01]  /*9d00*/  SHF.R.U64 R15, R4, UR7, R5.reuse ;  /* 0x00000007040f7c19 */ /* 0x100fe20008001205 */
[----:B------:R-:W-:Y:S01]  /*9d10*/  ULDC.64 UR4, c[0x0][0x620] ;  /* 0x0001880000047ab9 */ /* 0x000fe20000000a00 */
[----:B------:R-:W-:Y:S01]  /*9d20*/  SHF.R.U32.HI R4, RZ, UR7, R5 ;  /* 0x00000007ff047c19 */ /* 0x000fe20008011605 */
[----:B------:R-:W-:Y:S01]  /*9d30*/  ULDC.64 UR6, c[0x0][0x640] ;  /* 0x0001900000067ab9 */ /* 0x000fe20000000a00 */
[----:B------:R-:W-:Y:S01]  /*9d40*/  IADD3 R5, P0, RZ, -R15, RZ ;  /* 0x8000000fff057210 */ /* 0x000fe20007f1e0ff */
[----:B------:R-:W0:Y:S04]  /*9d50*/  F2I.U32.TRUNC.NTZ R21, R21 ;  /* 0x0000001500157305 */ /* 0x000e28000020f000 */
[----:B------:R-:W-:Y:S01]  /*9d60*/  IMAD.X R4, RZ, RZ, ~R4, P0 ;  /* 0x000000ffff047224 */ /* 0x000fe200000e0e04 */
[----:B------:R-:W-:-:S03]  /*9d70*/  ISETP.NE.U32.AND P0, PT, RZ, UR6, PT ;  /* 0x00000006ff007c0c */ /* 0x000fc6000bf05070 */
[----:B------:R-:W-:Y:S01]  /*9d80*/  IMAD R4, R4, UR4, RZ ;  /* 0x0000000404047c24 */ /* 0x000fe2000f8e02ff */
[----:B------:R-:W-:-:S03]  /*9d90*/  ISETP.NE.AND.EX P0, PT, RZ, UR7, PT, P0 ;  /* 0x00000007ff007c0c */ /* 0x000fc6000bf05300 */
[C---:B------:R-:W-:Y:S01]  /*9da0*/  IMAD R7, R5.reuse, UR5, R4 ;  /* 0x0000000505077c24 */ /* 0x040fe2000f8e0204 */
[----:B------:R-:W-:Y:S01]  /*9db0*/  ULDC UR5, c[0x0][0x154] ;  /* 0x0000550000057ab9 */ /* 0x000fe20000000800 */
[----:B------:R-:W-:Y:S01]  /*9dc0*/  IMAD.WIDE.U32 R4, R5, UR4, R16 ;  /* 0x0000000405047c25 */ /* 0x000fe2000f8e0010 */
[----:B------:R-:W-:-:S03]  /*9dd0*/  ULDC UR4, c[0x0][0x618] ;  /* 0x0001860000047ab9 */ /* 0x000fc60000000800 */
[----:B0-----:R-:W-:Y:S02]  /*9de0*/  IMAD.MOV R6, RZ, RZ, -R21 ;  /* 0x000000ffff067224 */ /* 0x001fe400078e0a15 */
[----:B------:R-:W0:Y:S01]  /*9df0*/  LDC R21, c[0x0][0x148] ;  /* 0x00005200ff157b82 */ /* 0x000e220000000800 */
[----:B------:R-:W-:Y:S02]  /*9e00*/  IMAD.IADD R5, R5, 0x1, R7 ;  /* 0x0000000105057824 */ /* 0x000fe400078e0207 */
[----:B-1----:R-:W-:Y:S01]  /*9e10*/  IMAD R19, R20, R6, R19 ;  /* 0x0000000614137224 */ /* 0x002fe200078e0213 */
[----:B--2---:R-:W-:Y:S02]  /*9e20*/  I2FP.F32.U32 R6, R14 ;  /* 0x0000000e00067245 */ /* 0x004fe40000201000 */
[--C-:B------:R-:W-:Y:S02]  /*9e30*/  SHF.R.U64 R20, R4, UR4, R5.reuse ;  /* 0x0000000404147c19 */ /* 0x100fe40008001205 */
[----:B------:R-:W-:Y:S01]  /*9e40*/  SHF.R.U32.HI R5, RZ, UR4, R5 ;  /* 0x00000004ff057c19 */ /* 0x000fe20008011605 */
[----:B------:R-:W-:Y:S01]  /*9e50*/  FMUL R6, R6, UR5 ;  /* 0x0000000506067c20 */ /* 0x000fe20008400000 */
[----:B------:R-:W-:-:S02]  /*9e60*/  ULDC UR4, c[0x0][0x608] ;  /* 0x0001820000047ab9 */ /* 0x000fc40000000800 */
[--C-:B------:R-:W-:Y:S01]  /*9e70*/  SHF.R.U32.HI R4, RZ, UR4, R5.reuse ;  /* 0x00000004ff047c19 */ /* 0x100fe20008011605 */
[----:B------:R1:W2:Y:S01]  /*9e80*/  F2I.U32.TRUNC.NTZ R24, R6 ;  /* 0x0000000600187305 */ /* 0x0002a2000020f000 */
[----:B------:R-:W-:Y:S01]  /*9e90*/  SHF.R.U64 R23, R20, UR4, R5 ;  /* 0x0000000414177c19 */ /* 0x000fe20008001205 */
[----:B------:R-:W-:Y:S02]  /*9ea0*/  ULDC UR4, c[0x0][0x658] ;  /* 0x0001960000047ab9 */ /* 0x000fe40000000800 */
[--C-:B------:R-:W-:Y:S02]  /*9eb0*/  SHF.R.U32.HI R25, RZ, UR4, R4.reuse ;  /* 0x00000004ff197c19 */ /* 0x100fe40008011604 */
[----:B------:R-:W-:-:S03]  /*9ec0*/  SHF.R.U64 R22, R23, UR4, R4 ;  /* 0x0000000417167c19 */ /* 0x000fc60008001204 */
[----:B------:R-:W-:Y:S01]  /*9ed0*/  IMAD.MOV.U32 R5, RZ, RZ, R25 ;  /* 0x000000ffff057224 */ /* 0x000fe200078e0019 */
[----:B------:R-:W-:Y:S01]  /*9ee0*/  MOV R4, R22 ;  /* 0x0000001600047202 */ /* 0x000fe20000000f00 */
[----:B-1----:R-:W-:Y:S06]  /*9ef0*/  @!P0 BRA `(.L_x_240) ;  /* 0x0000000000288947 */ /* 0x002fec0003800000 */
        /* <DEDUP_REMOVED lines=10> */
.L_x_240:
[----:B------:R-:W-:Y:S01]  /*9fa0*/  ISETP.NE.AND P0, PT, R2, 0x1, PT ;  /* 0x000000010200780c */ /* 0x000fe20003f05270 */
[----:B------:R-:W-:Y:S01]  /*9fb0*/  ULDC UR4, c[0x0][0x648] ;  /* 0x0001920000047ab9 */ /* 0x000fe20000000800 */
[----:B------:R-:W-:Y:S01]  /*9fc0*/  LOP3.LUT R23, R23, UR16, RZ, 0xc0, !PT ;  /* 0x0000001017177c12 */ /* 0x000fe2000f8ec0ff */
[----:B--2---:R-:W-:Y:S01]  /*9fd0*/  IMAD.MOV R24, RZ, RZ, -R24 ;  /* 0x000000ffff187224 */ /* 0x004fe200078e0a18 */
[----:B------:R-:W-:Y:S01]  /*9fe0*/  SHF.R.U64 R4, R4, UR4, R5 ;  /* 0x0000000404047c19 */ /* 0x000fe20008001205 */
[----:B------:R-:W-:Y:S01]  /*9ff0*/  ULDC UR4, c[0x0][0x638] ;  /* 0x00018e0000047ab9 */ /* 0x000fe20000000800 */
[----:B------:R-:W-:Y:S01]  /*a000*/  LOP3.LUT R7, R20, UR15, RZ, 0xc0, !PT ;  /* 0x0000000f14077c12 */ /* 0x000fe2000f8ec0ff */
[----:B------:R-:W-:Y:S02]  /*a010*/  ULDC UR5, c[0x0][0x610] ;  /* 0x0001840000057ab9 */ /* 0x000fe40000000800 */
[----:B------:R-:W-:Y:S02]  /*a020*/  IMAD.MOV R5, RZ, RZ, -R4 ;  /* 0x000000ffff057224 */ /* 0x000fe400078e0a04 */
[----:B------:R-:W-:-:S02]  /*a030*/  IMAD R4, R4, UR17, R23 ;  /* 0x0000001104047c24 */ /* 0x000fc4000f8e0217 */
[----:B0-----:R-:W-:Y:S02]  /*a040*/  @P0 IMAD R19, R21, R24, R14 ;  /* 0x0000001815130224 */ /* 0x001fe400078e020e */
[----:B------:R-:W-:Y:S01]  /*a050*/  IMAD R22, R5, UR4, R22 ;  /* 0x0000000405167c24 */ /* 0x000fe2000f8e0216 */
[----:B------:R-:W-:Y:S01]  /*a060*/  ULDC UR4, c[0x0][0x600] ;  /* 0x0001800000047ab9 */ /* 0x000fe20000000800 */
[----:B------:R-:W-:Y:S02]  /*a070*/  IMAD R20, R4, UR5, R19 ;  /* 0x0000000504147c24 */ /* 0x000fe4000f8e0213 */
[----:B------:R-:W-:Y:S02]  /*a080*/  IMAD R5, R22, UR4, R7 ;  /* 0x0000000416057c24 */ /* 0x000fe4000f8e0207 */
[----:B------:R-:W-:Y:S02]  /*a090*/  IMAD.MOV.U32 R4, RZ, RZ, 0x1 ;  /* 0x00000001ff047424 */ /* 0x000fe400078e00ff */
[----:B------:R-:W-:Y:S01]  /*a0a0*/  IMAD.MOV.U32 R7, RZ, RZ, R15 ;  /* 0x000000ffff077224 */ /* 0x000fe200078e000f */
[----:B------:R-:W-:-:S02]  /*a0b0*/  SEL R19, R5, R20, !P0 ;  /* 0x0000001405137207 */ /* 0x000fc40004000000 */
[----:B------:R-:W-:-:S07]  /*a0c0*/  SEL R20, R20, R5, !P0 ;  /* 0x0000000514147207 */ /* 0x000fce0004000000 */
.L_x_238:
[----:B------:R-:W-:Y:S05]  /*a0d0*/  BSYNC B1 ;  /* 0x0000000000017941 */ /* 0x000fea0003800000 */
.L_x_237:
[----:B------:R-:W-:-:S13]  /*a0e0*/  LOP3.LUT P0, RZ, R4, 0xff, RZ, 0xc0, !PT ;  /* 0x000000ff04ff7812 */ /* 0x000fda000780c0ff */
[----:B------:R-:W-:Y:S05]  /*a0f0*/  @P0 BRA `(.L_x_241) ;  /* 0xfffffff4003c0947 */ /* 0x000fea000383ffff */
[----:B------:R-:W-:Y:S05]  /*a100*/  BSYNC B0 ;  /* 0x0000000000007941 */ /* 0x000fea0003800000 */
.L_x_230:
[----:B------:R-:W-:-:S03]  /*a110*/  UMOV UR4, 0xffffffff ;  /* 0xffffffff00047882 */ /* 0x000fc60000000000 */
[----:B------:R-:W-:Y:S05]  /*a120*/  BRA.DIV UR4, `(.L_x_242) ;  /* 0x0000000604387947 */ /* 0x000fea000b800000 */
[----:B------:R-:W-:-:S13]  /*a130*/  ELECT P6, URZ, PT ;  /* 0x00000000003f782f */ /* 0x000fda00038c0000 */
.L_x_257:
[----:B------:R-:W-:Y:S04]  /*a140*/  BSSY B0, `(.L_x_243) ;  /* 0x0000034000007945 */ /* 0x000fe80003800000 */
[----:B------:R-:W-:Y:S05]  /*a150*/  @!P6 BRA `(.L_x_244) ;  /* 0x0000000000c8e947 */ /* 0x000fea0003800000 */
[----:B------:R-:W-:-:S04]  /*a160*/  LOP3.LUT R18, R18, 0x2, RZ, 0xfc, !PT ;  /* 0x0000000212127812 */ /* 0x000fc800078efcff */
[----:B------:R-:W-:-:S13]  /*a170*/  ISETP.NE.AND P0, PT, R18, 0x3, PT ;  /* 0x000000031200780c */ /* 0x000fda0003f05270 */
[----:B------:R-:W-:Y:S05]  /*a180*/  @!P0 BRA `(.L_x_245) ;  /* 0x0000000000048947 */ /* 0x000fea0003800000 */
[----:B------:R-:W-:Y:S01]  /*a190*/  BPT.TRAP 0x1 ;  /* 0x000000040000795c */ /* 0x000fe20000300000 */
.L_x_245:
[----:B------:R-:W0:Y:S01]  /*a1a0*/  S2R R5, SR_CgaCtaId ;  /* 0x0000000000057919 */ /* 0x000e220000008800 */
[----:B------:R-:W-:Y:S02]  /*a1b0*/  MOV R0, 0x400 ;  /* 0x0000040000007802 */ /* 0x000fe40000000f00 */
[----:B------:R-:W-:Y:S02]  /*a1c0*/  SHF.L.U32 R2, R3, 0x1f, RZ ;  /* 0x0000001f03027819 */ /* 0x000fe400000006ff */
[----:B0-----:R-:W-:-:S05]  /*a1d0*/  LEA R5, R5, R0, 0x18 ;  /* 0x0000000005057211 */ /* 0x001fca00078ec0ff */
[----:B------:R-:W-:-:S04]  /*a1e0*/  VIADD R5, R5, 0x28 ;  /* 0x0000002805057836 */ /* 0x000fc80000000000 */
[C---:B------:R-:W-:Y:S01]  /*a1f0*/  IMAD R7, R8.reuse, 0x8, R5 ;  /* 0x0000000808077824 */ /* 0x040fe200078e0205 */
[----:B------:R-:W-:-:S03]  /*a200*/  IADD3 R8, R8, 0x1, RZ ;  /* 0x0000000108087810 */ /* 0x000fc60007ffe0ff */
[----:B------:R-:W0:Y:S01]  /*a210*/  SYNCS.PHASECHK.TRANS64.TRYWAIT P0, [R7+URZ], R2 ;  /* 0x00000002070075a7 */ /* 0x000e22000800017f */
[----:B------:R-:W-:-:S04]  /*a220*/  ISETP.NE.AND P1, PT, R8, 0x5, PT ;  /* 0x000000050800780c */ /* 0x000fc80003f25270 */
[----:B------:R-:W-:Y:S02]  /*a230*/  SEL R0, RZ, 0x1, P1 ;  /* 0x00000001ff007807 */ /* 0x000fe40000800000 */
[----:B------:R-:W-:Y:S02]  /*a240*/  SEL R8, R8, RZ, P1 ;  /* 0x000000ff08087207 */ /* 0x000fe40000800000 */
[----:B------:R-:W-:-:S03]  /*a250*/  LOP3.LUT R9, R3, R0, RZ, 0x3c, !PT ;  /* 0x0000000003097212 */ /* 0x000fc600078e3cff */
[----:B------:R-:W-:Y:S01]  /*a260*/  IMAD R6, R8, 0x8, R5 ;  /* 0x0000000808067824 */ /* 0x000fe200078e0205 */
[----:B------:R-:W-:Y:S01]  /*a270*/  SHF.L.U32 R3, R9, 0x1f, RZ ;  /* 0x0000001f09037819 */ /* 0x000fe200000006ff */
[----:B0-----:R-:W-:Y:S06]  /*a280*/  @!P0 BRA `(.L_x_246) ;  /* 0x0000000400008947 */ /* 0x001fec0003800000 */
.L_x_258:
[----:B------:R-:W1:Y:S01]  /*a290*/  SYNCS.PHASECHK.TRANS64.TRYWAIT P0, [R6+URZ], R3 ;  /* 0x00000003060075a7 */ /* 0x000e62000800017f */
[----:B------:R-:W-:-:S05]  /*a2a0*/  VIADD R0, R8, 0x1 ;  /* 0x0000000108007836 */ /* 0x000fca0000000000 */
[----:B------:R-:W-:-:S04]  /*a2b0*/  ISETP.NE.AND P1, PT, R0, 0x5, PT ;  /* 0x000000050000780c */ /* 0x000fc80003f25270 */
[----:B0-----:R-:W-:Y:S02]  /*a2c0*/  SEL R2, RZ, 0x1, P1 ;  /* 0x00000001ff027807 */ /* 0x001fe40000800000 */
[----:B------:R-:W-:Y:S02]  /*a2d0*/  SEL R0, R0, RZ, P1 ;  /* 0x000000ff00007207 */ /* 0x000fe40000800000 */
[----:B------:R-:W-:-:S03]  /*a2e0*/  LOP3.LUT R9, R9, R2, RZ, 0x3c, !PT ;  /* 0x0000000209097212 */ /* 0x000fc600078e3cff */
[----:B------:R-:W-:Y:S01]  /*a2f0*/  IMAD R7, R0, 0x8, R5 ;  /* 0x0000000800077824 */ /* 0x000fe200078e0205 */
[----:B------:R-:W-:Y:S01]  /*a300*/  SHF.L.U32 R4, R9, 0x1f, RZ ;  /* 0x0000001f09047819 */ /* 0x000fe200000006ff */
[----:B-1----:R-:W-:Y:S06]  /*a310*/  @!P0 BRA `(.L_x_247) ;  /* 0x0000000000f08947 */ /* 0x002fec0003800000 */
.L_x_259:
[----:B------:R-:W1:Y:S01]  /*a320*/  SYNCS.PHASECHK.TRANS64.TRYWAIT P0, [R7+URZ], R4 ;  /* 0x00000004070075a7 */ /* 0x000e62000800017f */
[----:B------:R-:W-:-:S05]  /*a330*/  VIADD R0, R0, 0x1 ;  /* 0x0000000100007836 */ /* 0x000fca0000000000 */
[----:B------:R-:W-:-:S04]  /*a340*/  ISETP.NE.AND P1, PT, R0, 0x5, PT ;  /* 0x000000050000780c */ /* 0x000fc80003f25270 */
[----:B------:R-:W-:Y:S02]  /*a350*/  SEL R2, RZ, 0x1, P1 ;  /* 0x00000001ff027807 */ /* 0x000fe40000800000 */
[----:B------:R-:W-:Y:S02]  /*a360*/  SEL R0, R0, RZ, P1 ;  /* 0x000000ff00007207 */ /* 0x000fe40000800000 */
[----:B------:R-:W-:-:S03]  /*a370*/  LOP3.LUT R9, R9, R2, RZ, 0x3c, !PT ;  /* 0x0000000209097212 */ /* 0x000fc600078e3cff */
[----:B0-----:R-:W-:Y:S01]  /*a380*/  IMAD R6, R0, 0x8, R5 ;  /* 0x0000000800067824 */ /* 0x001fe200078e0205 */
[----:B------:R-:W-:Y:S01]  /*a390*/  SHF.L.U32 R3, R9, 0x1f, RZ ;  /* 0x0000001f09037819 */ /* 0x000fe200000006ff */
[----:B-1----:R-:W-:Y:S06]  /*a3a0*/  @!P0 BRA `(.L_x_248) ;  /* 0x0000000000e08947 */ /* 0x002fec0003800000 */
.L_x_260:
[----:B------:R-:W1:Y:S01]  /*a3b0*/  SYNCS.PHASECHK.TRANS64.TRYWAIT P0, [R6+URZ], R3 ;  /* 0x00000003060075a7 */ /* 0x000e62000800017f */
[----:B------:R-:W-:-:S05]  /*a3c0*/  VIADD R0, R0, 0x1 ;  /* 0x0000000100007836 */ /* 0x000fca0000000000 */
[----:B------:R-:W-:-:S04]  /*a3d0*/  ISETP.NE.AND P1, PT, R0, 0x5, PT ;  /* 0x000000050000780c */ /* 0x000fc80003f25270 */
[----:B------:R-:W-:Y:S02]  /*a3e0*/  SEL R2, RZ, 0x1, P1 ;  /* 0x00000001ff027807 */ /* 0x000fe40000800000 */
[----:B------:R-:W-:Y:S02]  /*a3f0*/  SEL R0, R0, RZ, P1 ;  /* 0x000000ff00007207 */ /* 0x000fe40000800000 */
[----:B------:R-:W-:Y:S01]  /*a400*/  LOP3.LUT R2, R9, R2, RZ, 0x3c, !PT ;  /* 0x0000000209027212 */ /* 0x000fe200078e3cff */
[----:B-1----:R-:W-:Y:S06]  /*a410*/  @!P0 BRA `(.L_x_249) ;  /* 0x0000000000d88947 */ /* 0x002fec0003800000 */
.L_x_261:
[----:B------:R-:W-:Y:S01]  /*a420*/  IMAD R5, R0, 0x8, R5 ;  /* 0x0000000800057824 */ /* 0x000fe200078e0205 */
[----:B------:R-:W-:-:S07]  /*a430*/  SHF.L.U32 R0, R2, 0x1f, RZ ;  /* 0x0000001f02007819 */ /* 0x000fce00000006ff */
.L_x_250:
[----:B--2---:R2:W3:Y:S02]  /*a440*/  SYNCS.PHASECHK.TRANS64.TRYWAIT P0, [R5+URZ], R0 ;  /* 0x00000000050075a7 */ /* 0x0044e4000800017f */
[----:B---3--:R-:W-:Y:S05]  /*a450*/  @!P0 NANOSLEEP.SYNCS 0x989680 ;  /* 0x009896800000895d */ /* 0x008fea0003900000 */
[----:B------:R-:W3:Y:S02]  /*a460*/  @!P0 SYNCS.PHASECHK.TRANS64 P0, [R5+URZ], R0 ;  /* 0x00000000050085a7 */ /* 0x000ee4000800007f */
[----:B---3--:R-:W-:Y:S05]  /*a470*/  @!P0 BRA `(.L_x_250) ;  /* 0xfffffffc00f08947 */ /* 0x008fea000383ffff */
.L_x_244:
[----:B------:R-:W-:Y:S05]  /*a480*/  BSYNC B0 ;  /* 0x0000000000007941 */ /* 0x000fea0003800000 */
.L_x_243:
[----:B------:R-:W-:Y:S05]  /*a490*/  EXIT ;  /* 0x000000000000794d */ /* 0x000fea0003800000 */
.L_x_21:
[----:B-1----:R1:W2:Y:S02]  /*a4a0*/  SYNCS.PHASECHK.TRANS64.TRYWAIT P1, [R3+URZ], R0 ;  /* 0x00000000030075a7 */ /* 0x0022a4000802017f */
[----:B--2---:R-:W-:Y:S05]  /*a4b0*/  @!P1 NANOSLEEP.SYNCS 0x989680 ;  /* 0x009896800000995d */ /* 0x004fea0003900000 */
[----:B------:R-:W2:Y:S02]  /*a4c0*/  @!P1 SYNCS.PHASECHK.TRANS64 P1, [R3+URZ], R0 ;  /* 0x00000000030095a7 */ /* 0x000ea4000802007f */
[----:B--2---:R-:W-:Y:S05]  /*a4d0*/  @!P1 BRA `(.L_x_21) ;  /* 0xfffffffc00f09947 */ /* 0x004fea000383ffff */
[----:B------:R-:W-:Y:S05]  /*a4e0*/  BRA `(.L_x_20) ;  /* 0xffffff7000bc7947 */ /* 0x000fea000383ffff */
.L_x_26:
[----:B-1----:R1:W2:Y:S02]  /*a4f0*/  SYNCS.PHASECHK.TRANS64.TRYWAIT P1, [R5+URZ], R4 ;  /* 0x00000004050075a7 */ /* 0x0022a4000802017f */
[----:B--2---:R-:W-:Y:S05]  /*a500*/  @!P1 NANOSLEEP.SYNCS 0x989680 ;  /* 0x009896800000995d */ /* 0x004fea0003900000 */
[----:B------:R-:W2:Y:S02]  /*a510*/  @!P1 SYNCS.PHASECHK.TRANS64 P1, [R5+URZ], R4 ;  /* 0x00000004050095a7 */ /* 0x000ea4000802007f */
[----:B--2---:R-:W-:Y:S05]  /*a520*/  @!P1 BRA `(.L_x_26) ;  /* 0xfffffffc00f09947 */ /* 0x004fea000383ffff */
[----:B------:R-:W-:Y:S05]  /*a530*/  BRA `(.L_x_25) ;  /* 0xffffff7400e87947 */ /* 0x000fea000383ffff */
.L_x_231:
[----:B------:R-:W-:Y:S01]  /*a540*/  BSSY B1, `(.L_x_251) ;  /* 0x0000006000017945 */ /* 0x000fe20003800000 */
[----:B------:R-:W-:-:S07]  /*a550*/  IMAD.MOV.U32 R15, RZ, RZ, -0x1 ;  /* 0xffffffffff0f7424 */ /* 0x000fce00078e00ff */
[----:B------:R-:W-:Y:S05]  /*a560*/  WARPSYNC.COLLECTIVE R15, `(.L_x_252) ;  /* 0x000000000f0c7348 */ /* 0x000fea0003c00000 */
[----:B------:R-:W-:Y:S02]  /*a570*/  ELECT P6, UR62, PT ;  /* 0x00000000003e782f */ /* 0x000fe400038c0000 */
[----:B------:R-:W-:Y:S01]  /*a580*/  MOV R14, UR62 ;  /* 0x0000003e000e7c02 */ /* 0x000fe20008000f00 */
[----:B------:R-:W-:Y:S10]  /*a590*/  ENDCOLLECTIVE ;  /* 0x000000000000791b */ /* 0x000ff40003800000 */
.L_x_252:
[----:B------:R-:W-:Y:S05]  /*a5a0*/  BSYNC B1 ;  /* 0x0000000000017941 */ /* 0x000fea0003800000 */
.L_x_251:
[----:B------:R-:W-:Y:S05]  /*a5b0*/  BRA `(.L_x_253) ;  /* 0xfffffff000187947 */ /* 0x000fea000383ffff */
.L_x_234:
[----:B0-----:R0:W1:Y:S02]  /*a5c0*/  SYNCS.PHASECHK.TRANS64.TRYWAIT P0, [R21+URZ+0x28], R6 ;  /* 0x00002806150075a7 */ /* 0x001064000800017f */
[----:B-1----:R-:W-:Y:S05]  /*a5d0*/  @!P0 NANOSLEEP.SYNCS 0x989680 ;  /* 0x009896800000895d */ /* 0x002fea0003900000 */
[----:B------:R-:W1:Y:S02]  /*a5e0*/  @!P0 SYNCS.PHASECHK.TRANS64 P0, [R21+URZ+0x28], R6 ;  /* 0x00002806150085a7 */ /* 0x000e64000800007f */
[----:B-1----:R-:W-:Y:S05]  /*a5f0*/  @!P0 BRA `(.L_x_234) ;  /* 0xfffffffc00f08947 */ /* 0x002fea000383ffff */
[----:B------:R-:W-:Y:S05]  /*a600*/  BRA `(.L_x_254) ;  /* 0xfffffff000547947 */ /* 0x000fea000383ffff */
.L_x_242:
[----:B------:R-:W-:Y:S01]  /*a610*/  BSSY B0, `(.L_x_255) ;  /* 0x0000006000007945 */ /* 0x000fe20003800000 */
[----:B------:R-:W-:-:S07]  /*a620*/  IMAD.MOV.U32 R15, RZ, RZ, -0x1 ;  /* 0xffffffffff0f7424 */ /* 0x000fce00078e00ff */
[----:B------:R-:W-:Y:S05]  /*a630*/  WARPSYNC.COLLECTIVE R15, `(.L_x_256) ;  /* 0x000000000f0c7348 */ /* 0x000fea0003c00000 */
[----:B------:R-:W-:Y:S02]  /*a640*/  ELECT P6, UR62, PT ;  /* 0x00000000003e782f */ /* 0x000fe400038c0000 */
[----:B------:R-:W-:Y:S01]  /*a650*/  MOV R14, UR62 ;  /* 0x0000003e000e7c02 */ /* 0x000fe20008000f00 */
[----:B------:R-:W-:Y:S10]  /*a660*/  ENDCOLLECTIVE ;  /* 0x000000000000791b */ /* 0x000ff40003800000 */
.L_x_256:
[----:B------:R-:W-:Y:S05]  /*a670*/  BSYNC B0 ;  /* 0x0000000000007941 */ /* 0x000fea0003800000 */
.L_x_255:
[----:B------:R-:W-:Y:S05]  /*a680*/  BRA `(.L_x_257) ;  /* 0xfffffff800ac7947 */ /* 0x000fea000383ffff */
.L_x_246:
[----:B0-----:R0:W1:Y:S02]  /*a690*/  SYNCS.PHASECHK.TRANS64.TRYWAIT P0, [R7+URZ], R2 ;  /* 0x00000002070075a7 */ /* 0x001064000800017f */
[----:B-1----:R-:W-:Y:S05]  /*a6a0*/  @!P0 NANOSLEEP.SYNCS 0x989680 ;  /* 0x009896800000895d */ /* 0x002fea0003900000 */
[----:B------:R-:W1:Y:S02]  /*a6b0*/  @!P0 SYNCS.PHASECHK.TRANS64 P0, [R7+URZ], R2 ;  /* 0x00000002070085a7 */ /* 0x000e64000800007f */
[----:B-1----:R-:W-:Y:S05]  /*a6c0*/  @!P0 BRA `(.L_x_246) ;  /* 0xfffffffc00f08947 */ /* 0x002fea000383ffff */
[----:B------:R-:W-:Y:S05]  /*a6d0*/  BRA `(.L_x_258) ;  /* 0xfffffff800ec7947 */ /* 0x000fea000383ffff */
.L_x_247:
[----:B0-----:R0:W1:Y:S02]  /*a6e0*/  SYNCS.PHASECHK.TRANS64.TRYWAIT P0, [R6+URZ], R3 ;  /* 0x00000003060075a7 */ /* 0x001064000800017f */
[----:B-1----:R-:W-:Y:S05]  /*a6f0*/  @!P0 NANOSLEEP.SYNCS 0x989680 ;  /* 0x009896800000895d */ /* 0x002fea0003900000 */
[----:B------:R-:W1:Y:S02]  /*a700*/  @!P0 SYNCS.PHASECHK.TRANS64 P0, [R6+URZ], R3 ;  /* 0x00000003060085a7 */ /* 0x000e64000800007f */
[----:B-1----:R-:W-:Y:S05]  /*a710*/  @!P0 BRA `(.L_x_247) ;  /* 0xfffffffc00f08947 */ /* 0x002fea000383ffff */
[----:B------:R-:W-:Y:S05]  /*a720*/  BRA `(.L_x_259) ;  /* 0xfffffff800fc7947 */ /* 0x000fea000383ffff */
.L_x_248:
[----:B0-----:R0:W1:Y:S02]  /*a730*/  SYNCS.PHASECHK.TRANS64.TRYWAIT P0, [R7+URZ], R4 ;  /* 0x00000004070075a7 */ /* 0x001064000800017f */
[----:B-1----:R-:W-:Y:S05]  /*a740*/  @!P0 NANOSLEEP.SYNCS 0x989680 ;  /* 0x009896800000895d */ /* 0x002fea0003900000 */
[----:B------:R-:W1:Y:S02]  /*a750*/  @!P0 SYNCS.PHASECHK.TRANS64 P0, [R7+URZ], R4 ;  /* 0x00000004070085a7 */ /* 0x000e64000800007f */
[----:B-1----:R-:W-:Y:S05]  /*a760*/  @!P0 BRA `(.L_x_248) ;  /* 0xfffffffc00f08947 */ /* 0x002fea000383ffff */
[----:B------:R-:W-:Y:S05]  /*a770*/  BRA `(.L_x_260) ;  /* 0xfffffffc000c7947 */ /* 0x000fea000383ffff */
.L_x_249:
[----:B-1----:R1:W2:Y:S02]  /*a780*/  SYNCS.PHASECHK.TRANS64.TRYWAIT P0, [R6+URZ], R3 ;  /* 0x00000003060075a7 */ /* 0x0022a4000800017f */
[----:B--2---:R-:W-:Y:S05]  /*a790*/  @!P0 NANOSLEEP.SYNCS 0x989680 ;  /* 0x009896800000895d */ /* 0x004fea0003900000 */
[----:B------:R-:W2:Y:S02]  /*a7a0*/  @!P0 SYNCS.PHASECHK.TRANS64 P0, [R6+URZ], R3 ;  /* 0x00000003060085a7 */ /* 0x000ea4000800007f */
[----:B--2---:R-:W-:Y:S05]  /*a7b0*/  @!P0 BRA `(.L_x_249) ;  /* 0xfffffffc00f08947 */ /* 0x004fea000383ffff */
[----:B------:R-:W-:Y:S05]  /*a7c0*/  BRA `(.L_x_261) ;  /* 0xfffffffc00147947 */ /* 0x000fea000383ffff */
.L_x_262:
[----:B------:R-:W-:-:S00]  /*a7d0*/  BRA `(.L_x_262) ;  /* 0xfffffffc00fc7947 */ /* 0x000fc0000383ffff */
[----:B------:R-:W-:-:S00]  /*a7e0*/  NOP ;  /* 0x0000000000007918 */ /* 0x000fc00000000000 */
        /* <DEDUP_REMOVED lines=9> */
.L_x_263:


//--------------------- .nv.global.init           --------------------------
	.section	.nv.global.init,"aw",@progbits
.nv.global.init:
	.type		$str$22,@object
	.size		$str$22,($str$23 - $str$22)
$str$22:
        /*0000*/ 	.byte	0x6b, 0x5f, 0x74, 0x69, 0x6c, 0x65, 0x5f, 0x63, 0x6f, 0x75, 0x6e, 0x74, 0x20, 0x3e, 0x3d, 0x20
        /*0010*/ 	.byte	0x31, 0x00
	.type		$str$23,@object
	.size		$str$23,(__unnamed_1 - $str$23)
$str$23:
        /*0012*/ 	.byte	0x2f, 0x74, 0x6d, 0x70, 0x2f, 0x63, 0x75, 0x74, 0x6c, 0x61, 0x73, 0x73, 0x5f, 0x73, 0x77, 0x65
        /*0022*/ 	.byte	0x65, 0x70, 0x5f, 0x73, 0x72, 0x63, 0x2f, 0x69, 0x6e, 0x63, 0x6c, 0x75, 0x64, 0x65, 0x2f, 0x63
        /*0032*/ 	.byte	0x75, 0x74, 0x6c, 0x61, 0x73, 0x73, 0x2f, 0x67, 0x65, 0x6d, 0x6d, 0x2f, 0x63, 0x6f, 0x6c, 0x6c
        /*0042*/ 	.byte	0x65, 0x63, 0x74, 0x69, 0x76, 0x65, 0x2f, 0x73, 0x6d, 0x39, 0x30, 0x5f, 0x6d, 0x6d, 0x61, 0x5f
        /*0052*/ 	.byte	0x74, 0x6d, 0x61, 0x5f, 0x67, 0x6d, 0x6d, 0x61, 0x5f, 0x73, 0x73, 0x5f, 0x77, 0x61, 0x72, 0x70
        /*0062*/ 	.byte	0x73, 0x70, 0x65, 0x63, 0x69, 0x61, 0x6c, 0x69, 0x7a, 0x65, 0x64, 0x2e, 0x68, 0x70, 0x70, 0x00
	.type		__unnamed_1,@object
	.size		__unnamed_1,(.L_0 - __unnamed_1)
__unnamed_1:
        /*0072*/ 	.byte	0x76, 0x6f, 0x69, 0x64, 0x20, 0x63, 0x75, 0x74, 0x6c, 0x61, 0x73, 0x73, 0x3a, 0x3a, 0x67, 0x65
        /* <DEDUP_REMOVED lines=180> */
        /*0bc2*/ 	.byte	0x74, 0x65, 0x3a, 0x3a, 0x69, 0x64, 0x65, 0x6e, 0x74, 0x69, 0x74, 0x79, 0x5d, 0x00
.L_0:


//--------------------- .nv.shared._ZN7cutlass13device_kernelINS_4gemm6kernel13GemmUniversalIN4cute5tupleIJiiiiEEENS1_10collective13CollectiveMmaINS1_34MainloopSm90TmaGmmaWarpSpecializedILi5ENS5_IJNS4_1CILi2EEENSA_ILi1EEESC_EEENS1_35KernelTmaWarpSpecializedCooperativeEEENS5_IJNSA_ILi256EEENSA_ILi96EEENSA_ILi64EEEEEENS_10bfloat16_tENS5_IJlSC_lEEESK_SL_NS4_8TiledMMAINS4_8MMA_AtomIJNS4_4SM904GMMA27MMA_64x96x16_F32BF16BF16_SSILNSP_5MajorE0ELSR_0ELNSP_7ScaleInE1ELSS_1EEEEEENS4_6LayoutISD_NS5_IJSC_NSA_ILi0EEESW_EEEEENS5_IJNS4_10UnderscoreESZ_SZ_EEEEENS4_13SM90_TMA_LOADENS4_14ComposedLayoutINS4_7SwizzleILi3ELi4ELi3EEENS4_18smem_ptr_flag_bitsILi16EEENSV_INS5_IJNSA_ILi8EEESI_EEENS5_IJSI_SC_EEEEEEEvNS4_8identityENS4_23SM90_TMA_LOAD_MULTICASTES1C_vS1D_EENS_8epilogue10collective6detail29Sm90TmaWarpSpecializedAdapterINS1H_15DefaultEpilogueISK_SL_SL_NS1G_6thread17LinearCombinationISK_Li1EffLNS1L_9ScaleType4KindE0ELNS_15FloatRoundStyleE2ESK_EENS1_15EpilogueDefaultEEEEEvvEEEEvNT_6ParamsE --------------------------
	.section	.nv.shared._ZN7cutlass13device_kernelINS_4gemm6kernel13GemmUniversalIN4cute5tupleIJiiiiEEENS1_10collective13CollectiveMmaINS1_34MainloopSm90TmaGmmaWarpSpecializedILi5ENS5_IJNS4_1CILi2EEENSA_ILi1EEESC_EEENS1_35KernelTmaWarpSpecializedCooperativeEEENS5_IJNSA_ILi256EEENSA_ILi96EEENSA_ILi64EEEEEENS_10bfloat16_tENS5_IJlSC_lEEESK_SL_NS4_8TiledMMAINS4_8MMA_AtomIJNS4_4SM904GMMA27MMA_64x96x16_F32BF16BF16_SSILNSP_5MajorE0ELSR_0ELNSP_7ScaleInE1ELSS_1EEEEEENS4_6LayoutISD_NS5_IJSC_NSA_ILi0EEESW_EEEEENS5_IJNS4_10UnderscoreESZ_SZ_EEEEENS4_13SM90_TMA_LOADENS4_14ComposedLayoutINS4_7SwizzleILi3ELi4ELi3EEENS4_18smem_ptr_flag_bitsILi16EEENSV_INS5_IJNSA_ILi8EEESI_EEENS5_IJSI_SC_EEEEEEEvNS4_8identityENS4_23SM90_TMA_LOAD_MULTICASTES1C_vS1D_EENS_8epilogue10collective6detail29Sm90TmaWarpSpecializedAdapterINS1H_15DefaultEpilogueISK_SL_SL_NS1G_6thread17LinearCombinationISK_Li1EffLNS1L_9ScaleType4KindE0ELNS_15FloatRoundStyleE2ESK_EENS1_15EpilogueDefaultEEEEEvvEEEEvNT_6ParamsE,"aw",@nobits
	.sectionflags	@""
	.align	16
	.zero		1024


//--------------------- .nv.shared.reserved.0     --------------------------
	.section	.nv.shared.reserved.0,"aw",@nobits
	.weak		__nv_reservedSMEM_offset_0_alias
	.size		__nv_reservedSMEM_offset_0_alias, 0, 0
	.other		__nv_reservedSMEM_offset_0_alias,@"STO_CUDA_RESERVED_SHARED STV_DEFAULT"
__nv_reservedSMEM_offset_0_alias:
	.zero		0


//--------------------- .nv.global                --------------------------
	.section	.nv.global,"aw",@nobits
.nv.global:
	.type		_ZN39_INTERNAL_e19df818_4_k_cu_0ba6fed8_98514cute1_E,@object
	.size		_ZN39_INTERNAL_e19df818_4_k_cu_0ba6fed8_98514cute1_E,(_ZN39_INTERNAL_e19df818_4_k_cu_0ba6fed8_98514cuda3std3__45__cpo6cbeginE - _ZN39_INTERNAL_e19df818_4_k_cu_0ba6fed8_98514cute1_E)
_ZN39_INTERNAL_e19df818_4_k_cu_0ba6fed8_98514cute1_E:
	.zero		1
	.type		_ZN39_INTERNAL_e19df818_4_k_cu_0ba6fed8_98514cuda3std3__45__cpo6cbeginE,@object
	.size		_ZN39_INTERNAL_e19df818_4_k_cu_0ba6fed8_98514cuda3std3__45__cpo6cbeginE,(_ZN39_INTERNAL_e19df818_4_k_cu_0ba6fed8_98514cuda3std3__48in_placeE - _ZN39_INTERNAL_e19df818_4_k_cu_0ba6fed8_98514cuda3std3__45__cpo6cbeginE)
_ZN39_INTERNAL_e19df818_4_k_cu_0ba6fed8_98514cuda3std3__45__cpo6cbeginE:
	.zero		1
	.type		_ZN39_INTERNAL_e19df818_4_k_cu_0ba6fed8_98514cuda3std3__48in_placeE,@object
	.size		_ZN39_INTERNAL_e19df818_4_k_cu_0ba6fed8_98514cuda3std3__48in_placeE,(_ZN39_INTERNAL_e19df818_4_k_cu_0ba6fed8_98514cuda3std6ranges3__45__cpo9iter_moveE - _ZN39_INTERNAL_e19df818_4_k_cu_0ba6fed8_98514cuda3std3__48in_placeE)
_ZN39_INTERNAL_e19df818_4_k_cu_0ba6fed8_98514cuda3std3__48in_placeE:
	.zero		1
	.type		_ZN39_INTERNAL_e19df818_4_k_cu_0ba6fed8_98514cuda3std6ranges3__45__cpo9iter_moveE,@object
	.size		_ZN39_INTERNAL_e19df818_4_k_cu_0ba6fed8_98514cuda3std6ranges3__45__cpo9iter_moveE,(_ZN39_INTERNAL_e19df818_4_k_cu_0ba6fed8_98514cuda3std3__45__cpo5beginE - _ZN39_INTERNAL_e19df818_4_k_cu_0ba6fed8_98514cuda3std6ranges3__45__cpo9iter_moveE)
_ZN39_INTERNAL_e19df818_4_k_cu_0ba6fed8_98514cuda3std6ranges3__45__cpo9iter_moveE:
	.zero		1
	.type		_ZN39_INTERNAL_e19df818_4_k_cu_0ba6fed8_98514cuda3std3__45__cpo5beginE,@object
	.size		_ZN39_INTERNAL_e19df818_4_k_cu_0ba6fed8_98514cuda3std3__45__cpo5beginE,(_ZN39_INTERNAL_e19df818_4_k_cu_0ba6fed8_98514cuda3std3__441_GLOBAL__N__e19df818_4_k_cu_0ba6fed8_98516ignoreE - _ZN39_INTERNAL_e19df818_4_k_cu_0ba6fed8_98514cuda3std3__45__cpo5beginE)
_ZN39_INTERNAL_e19df818_4_k_cu_0ba6fed8_98514cuda3std3__45__cpo5beginE:
	.zero		1
	.type		_ZN39_INTERNAL_e19df818_4_k_cu_0ba6fed8_98514cuda3std3__441_GLOBAL__N__e19df818_4_k_cu_0ba6fed8_98516ignoreE,@object
	.size		_ZN39_INTERNAL_e19df818_4_k_cu_0ba6fed8_98514cuda3std3__441_GLOBAL__N__e19df818_4_k_cu_0ba6fed8_98516ignoreE,(_ZN39_INTERNAL_e19df818_4_k_cu_0ba6fed8_98514cute7productE - _ZN39_INTERNAL_e19df818_4_k_cu_0ba6fed8_98514cuda3std3__441_GLOBAL__N__e19df818_4_k_cu_0ba6fed8_98516ignoreE)
_ZN39_INTERNAL_e19df818_4_k_cu_0ba6fed8_98514cuda3std3__441_GLOBAL__N__e19df818_4_k_cu_0ba6fed8_98516ignoreE:
	.zero		1
	.type		_ZN39_INTERNAL_e19df818_4_k_cu_0ba6fed8_98514cute7productE,@object
	.size		_ZN39_INTERNAL_e19df818_4_k_cu_0ba6fed8_98514cute7productE,(_ZN39_INTERNAL_e19df818_4_k_cu_0ba6fed8_98514cuda3std3__45__cpo3endE - _ZN39_INTERNAL_e19df818_4_k_cu_0ba6fed8_98514cute7productE)
_ZN39_INTERNAL_e19df818_4_k_cu_0ba6fed8_98514cute7productE:
	.zero		1
	.type		_ZN39_INTERNAL_e19df818_4_k_cu_0ba6fed8_98514cuda3std3__45__cpo3endE,@object
	.size		_ZN39_INTERNAL_e19df818_4_k_cu_0ba6fed8_98514cuda3std3__45__cpo3endE,(_ZN39_INTERNAL_e19df818_4_k_cu_0ba6fed8_98514cuda3std3__419piecewise_constructE - _ZN39_INTERNAL_e19df818_4_k_cu_0ba6fed8_98514cuda3std3__45__cpo3endE)
_ZN39_INTERNAL_e19df818_4_k_cu_0ba6fed8_98514cuda3std3__45__cpo3endE:
	.zero		1
	.type		_ZN39_INTERNAL_e19df818_4_k_cu_0ba6fed8_98514cuda3std3__419piecewise_constructE,@object
	.size		_ZN39_INTERNAL_e19df818_4_k_cu_0ba6fed8_98514cuda3std3__419piecewise_constructE,(_ZN39_INTERNAL_e19df818_4_k_cu_0ba6fed8_98514cuda3std3__45__cpo4cendE - _ZN39_INTERNAL_e19df818_4_k_cu_0ba6fed8_98514cuda3std3__419piecewise_constructE)
_ZN39_INTERNAL_e19df818_4_k_cu_0ba6fed8_98514cuda3std3__419piecewise_constructE:
	.zero		1
	.type		_ZN39_INTERNAL_e19df818_4_k_cu_0ba6fed8_98514cuda3std3__45__cpo4cendE,@object
	.size		_ZN39_INTERNAL_e19df818_4_k_cu_0ba6fed8_98514cuda3std3__45__cpo4cendE,(_ZN39_INTERNAL_e19df818_4_k_cu_0ba6fed8_98514cuda3std6ranges3__45__cpo4swapE - _ZN39_INTERNAL_e19df818_4_k_cu_0ba6fed8_98514cuda3std3__45__cpo4cendE)
_ZN39_INTERNAL_e19df818_4_k_cu_0ba6fed8_98514cuda3std3__45__cpo4cendE:
	.zero		1
	.type		_ZN39_INTERNAL_e19df818_4_k_cu_0ba6fed8_98514cuda3std6ranges3__45__cpo4swapE,@object
	.size		_ZN39_INTERNAL_e19df818_4_k_cu_0ba6fed8_98514cuda3std6ranges3__45__cpo4swapE,(.L_8 - _ZN39_INTERNAL_e19df818_4_k_cu_0ba6fed8_98514cuda3std6ranges3__45__cpo4swapE)
_ZN39_INTERNAL_e19df818_4_k_cu_0ba6fed8_98514cuda3std6ranges3__45__cpo4swapE:
	.zero		1
.L_8:


//--------------------- .nv.constant0._ZN7cutlass13device_kernelINS_4gemm6kernel13GemmUniversalIN4cute5tupleIJiiiiEEENS1_10collective13CollectiveMmaINS1_34MainloopSm90TmaGmmaWarpSpecializedILi5ENS5_IJNS4_1CILi2EEENSA_ILi1EEESC_EEENS1_35KernelTmaWarpSpecializedCooperativeEEENS5_IJNSA_ILi256EEENSA_ILi96EEENSA_ILi64EEEEEENS_10bfloat16_tENS5_IJlSC_lEEESK_SL_NS4_8TiledMMAINS4_8MMA_AtomIJNS4_4SM904GMMA27MMA_64x96x16_F32BF16BF16_SSILNSP_5MajorE0ELSR_0ELNSP_7ScaleInE1ELSS_1EEEEEENS4_6LayoutISD_NS5_IJSC_NSA_ILi0EEESW_EEEEENS5_IJNS4_10UnderscoreESZ_SZ_EEEEENS4_13SM90_TMA_LOADENS4_14ComposedLayoutINS4_7SwizzleILi3ELi4ELi3EEENS4_18smem_ptr_flag_bitsILi16EEENSV_INS5_IJNSA_ILi8EEESI_EEENS5_IJSI_SC_EEEEEEEvNS4_8identityENS4_23SM90_TMA_LOAD_MULTICASTES1C_vS1D_EENS_8epilogue10collective6detail29Sm90TmaWarpSpecializedAdapterINS1H_15DefaultEpilogueISK_SL_SL_NS1G_6thread17LinearCombinationISK_Li1EffLNS1L_9ScaleType4KindE0ELNS_15FloatRoundStyleE2ESK_EENS1_15EpilogueDefaultEEEEEvvEEEEvNT_6ParamsE --------------------------
	.section	.nv.constant0._ZN7cutlass13device_kernelINS_4gemm6kernel13GemmUniversalIN4cute5tupleIJiiiiEEENS1_10collective13CollectiveMmaINS1_34MainloopSm90TmaGmmaWarpSpecializedILi5ENS5_IJNS4_1CILi2EEENSA_ILi1EEESC_EEENS1_35KernelTmaWarpSpecializedCooperativeEEENS5_IJNSA_ILi256EEENSA_ILi96EEENSA_ILi64EEEEEENS_10bfloat16_tENS5_IJlSC_lEEESK_SL_NS4_8TiledMMAINS4_8MMA_AtomIJNS4_4SM904GMMA27MMA_64x96x16_F32BF16BF16_SSILNSP_5MajorE0ELSR_0ELNSP_7ScaleInE1ELSS_1EEEEEENS4_6LayoutISD_NS5_IJSC_NSA_ILi0EEESW_EEEEENS5_IJNS4_10UnderscoreESZ_SZ_EEEEENS4_13SM90_TMA_LOADENS4_14ComposedLayoutINS4_7SwizzleILi3ELi4ELi3EEENS4_18smem_ptr_flag_bitsILi16EEENSV_INS5_IJNSA_ILi8EEESI_EEENS5_IJSI_SC_EEEEEEEvNS4_8identityENS4_23SM90_TMA_LOAD_MULTICASTES1C_vS1D_EENS_8epilogue10collective6detail29Sm90TmaWarpSpecializedAdapterINS1H_15DefaultEpilogueISK_SL_SL_NS1G_6thread17LinearCombinationISK_Li1EffLNS1L_9ScaleType4KindE0ELNS_15FloatRoundStyleE2ESK_EENS1_15EpilogueDefaultEEEEEvvEEEEvNT_6ParamsE,"a",@progbits
	.sectionflags	@""
	.align	4
.nv.constant0._ZN7cutlass13device_kernelINS_4gemm6kernel13GemmUniversalIN4cute5tupleIJiiiiEEENS1_10collective13CollectiveMmaINS1_34MainloopSm90TmaGmmaWarpSpecializedILi5ENS5_IJNS4_1CILi2EEENSA_ILi1EEESC_EEENS1_35KernelTmaWarpSpecializedCooperativeEEENS5_IJNSA_ILi256EEENSA_ILi96EEENSA_ILi64EEEEEENS_10bfloat16_tENS5_IJlSC_lEEESK_SL_NS4_8TiledMMAINS4_8MMA_AtomIJNS4_4SM904GMMA27MMA_64x96x16_F32BF16BF16_SSILNSP_5MajorE0ELSR_0ELNSP_7ScaleInE1ELSS_1EEEEEENS4_6LayoutISD_NS5_IJSC_NSA_ILi0EEESW_EEEEENS5_IJNS4_10UnderscoreESZ_SZ_EEEEENS4_13SM90_TMA_LOADENS4_14ComposedLayoutINS4_7SwizzleILi3ELi4ELi3EEENS4_18smem_ptr_flag_bitsILi16EEENSV_INS5_IJNSA_ILi8EEESI_EEENS5_IJSI_SC_EEEEEEEvNS4_8identityENS4_23SM90_TMA_LOAD_MULTICASTES1C_vS1D_EENS_8epilogue10collective6detail29Sm90TmaWarpSpecializedAdapterINS1H_15DefaultEpilogueISK_SL_SL_NS1G_6thread17LinearCombinationISK_Li1EffLNS1L_9ScaleType4KindE0ELNS_15FloatRoundStyleE2ESK_EENS1_15EpilogueDefaultEEEEEvvEEEEvNT_6ParamsE:
	.zero		1664


//--------------------- SYMBOLS --------------------------

	.type		.nv.reservedSmem.offset0,@object
	.size		.nv.reservedSmem.offset0,0x4
	.type		__assertfail,@function
